//
// Generated by NVIDIA NVVM Compiler
//
// Compiler Build ID: CL-36424714
// Cuda compilation tools, release 13.0, V13.0.88
// Based on NVVM 20.0.0
//

.version 9.0
.target sm_100
.address_size 64

	// .globl	_Z14update_factorsPfS_iiiff
.const .align 4 .b8 R_const[80] = {0, 0, 160, 64, 0, 0, 64, 64, 0, 0, 0, 0, 0, 0, 128, 63, 0, 0, 128, 64, 0, 0, 0, 0, 0, 0, 0, 0, 0, 0, 128, 63, 0, 0, 128, 63, 0, 0, 128, 63, 0, 0, 0, 0, 0, 0, 160, 64, 0, 0, 128, 63, 0, 0, 0, 0, 0, 0, 0, 0, 0, 0, 128, 64, 0, 0, 0, 0, 0, 0, 128, 63, 0, 0, 160, 64, 0, 0, 128, 64};

.visible .entry _Z14update_factorsPfS_iiiff(
	.param .u64 .ptr .align 1 _Z14update_factorsPfS_iiiff_param_0,
	.param .u64 .ptr .align 1 _Z14update_factorsPfS_iiiff_param_1,
	.param .u32 _Z14update_factorsPfS_iiiff_param_2,
	.param .u32 _Z14update_factorsPfS_iiiff_param_3,
	.param .u32 _Z14update_factorsPfS_iiiff_param_4,
	.param .f32 _Z14update_factorsPfS_iiiff_param_5,
	.param .f32 _Z14update_factorsPfS_iiiff_param_6
)
{
	.reg .pred 	%p<21>;
	.reg .b32 	%r<113>;
	.reg .b32 	%f<251>;
	.reg .b64 	%rd<88>;

	ld.param.u64 	%rd6, [_Z14update_factorsPfS_iiiff_param_0];
	ld.param.u64 	%rd7, [_Z14update_factorsPfS_iiiff_param_1];
	ld.param.u32 	%r56, [_Z14update_factorsPfS_iiiff_param_2];
	ld.param.u32 	%r54, [_Z14update_factorsPfS_iiiff_param_3];
	ld.param.u32 	%r55, [_Z14update_factorsPfS_iiiff_param_4];
	ld.param.f32 	%f15, [_Z14update_factorsPfS_iiiff_param_5];
	ld.param.f32 	%f16, [_Z14update_factorsPfS_iiiff_param_6];
	cvta.to.global.u64 	%rd1, %rd7;
	cvta.to.global.u64 	%rd2, %rd6;
	mov.u32 	%r57, %ctaid.x;
	mov.u32 	%r58, %ntid.x;
	mov.u32 	%r59, %tid.x;
	mad.lo.s32 	%r1, %r57, %r58, %r59;
	setp.ge.s32 	%p1, %r1, %r56;
	setp.lt.s32 	%p2, %r54, 1;
	or.pred  	%p3, %p1, %p2;
	@%p3 bra 	$L__BB0_27;
	mul.lo.s32 	%r2, %r55, %r1;
	setp.lt.s32 	%p4, %r55, 1;
	@%p4 bra 	$L__BB0_27;
	and.b32  	%r3, %r55, 7;
	and.b32  	%r4, %r55, 3;
	and.b32  	%r5, %r55, 2147483640;
	and.b32  	%r6, %r55, 1;
	neg.s32 	%r7, %r5;
	shl.b32 	%r8, %r54, 3;
	shl.b32 	%r9, %r54, 1;
	mul.lo.s32 	%r10, %r54, 3;
	shl.b32 	%r11, %r54, 2;
	mul.lo.s32 	%r12, %r54, 5;
	mul.lo.s32 	%r13, %r54, 6;
	mul.lo.s32 	%r14, %r54, %r1;
	mov.b32 	%r96, 0;
	mov.u64 	%rd9, R_const;
$L__BB0_3:
	add.s32 	%r61, %r96, %r14;
	mul.wide.s32 	%rd8, %r61, 4;
	add.s64 	%rd10, %rd9, %rd8;
	ld.const.f32 	%f1, [%rd10];
	setp.leu.f32 	%p5, %f1, 0f00000000;
	@%p5 bra 	$L__BB0_26;
	setp.lt.u32 	%p6, %r55, 8;
	mov.f32 	%f250, 0f00000000;
	mov.b32 	%r107, 0;
	@%p6 bra 	$L__BB0_7;
	add.s32 	%r104, %r54, %r96;
	add.s32 	%r103, %r9, %r96;
	add.s32 	%r102, %r10, %r96;
	add.s32 	%r101, %r11, %r96;
	add.s32 	%r100, %r12, %r96;
	add.s32 	%r99, %r13, %r96;
	mad.lo.s32 	%r98, %r54, 7, %r96;
	mul.wide.u32 	%rd11, %r96, 4;
	add.s64 	%rd87, %rd1, %rd11;
	mov.f32 	%f250, 0f00000000;
	mov.u32 	%r97, %r2;
	mov.u32 	%r105, %r7;
$L__BB0_6:
	.pragma "nounroll";
	mul.wide.s32 	%rd12, %r97, 4;
	add.s64 	%rd13, %rd2, %rd12;
	ld.global.f32 	%f20, [%rd13];
	ld.global.f32 	%f21, [%rd87];
	fma.rn.f32 	%f22, %f20, %f21, %f250;
	ld.global.f32 	%f23, [%rd13+4];
	mul.wide.u32 	%rd14, %r104, 4;
	add.s64 	%rd15, %rd1, %rd14;
	ld.global.f32 	%f24, [%rd15];
	fma.rn.f32 	%f25, %f23, %f24, %f22;
	ld.global.f32 	%f26, [%rd13+8];
	mul.wide.u32 	%rd16, %r103, 4;
	add.s64 	%rd17, %rd1, %rd16;
	ld.global.f32 	%f27, [%rd17];
	fma.rn.f32 	%f28, %f26, %f27, %f25;
	ld.global.f32 	%f29, [%rd13+12];
	mul.wide.u32 	%rd18, %r102, 4;
	add.s64 	%rd19, %rd1, %rd18;
	ld.global.f32 	%f30, [%rd19];
	fma.rn.f32 	%f31, %f29, %f30, %f28;
	ld.global.f32 	%f32, [%rd13+16];
	mul.wide.u32 	%rd20, %r101, 4;
	add.s64 	%rd21, %rd1, %rd20;
	ld.global.f32 	%f33, [%rd21];
	fma.rn.f32 	%f34, %f32, %f33, %f31;
	ld.global.f32 	%f35, [%rd13+20];
	mul.wide.u32 	%rd22, %r100, 4;
	add.s64 	%rd23, %rd1, %rd22;
	ld.global.f32 	%f36, [%rd23];
	fma.rn.f32 	%f37, %f35, %f36, %f34;
	ld.global.f32 	%f38, [%rd13+24];
	mul.wide.u32 	%rd24, %r99, 4;
	add.s64 	%rd25, %rd1, %rd24;
	ld.global.f32 	%f39, [%rd25];
	fma.rn.f32 	%f40, %f38, %f39, %f37;
	ld.global.f32 	%f41, [%rd13+28];
	mul.wide.u32 	%rd26, %r98, 4;
	add.s64 	%rd27, %rd1, %rd26;
	ld.global.f32 	%f42, [%rd27];
	fma.rn.f32 	%f250, %f41, %f42, %f40;
	add.s32 	%r105, %r105, 8;
	add.s32 	%r104, %r104, %r8;
	add.s32 	%r103, %r103, %r8;
	add.s32 	%r102, %r102, %r8;
	add.s32 	%r101, %r101, %r8;
	add.s32 	%r100, %r100, %r8;
	add.s32 	%r99, %r99, %r8;
	add.s32 	%r98, %r98, %r8;
	mul.wide.u32 	%rd28, %r8, 4;
	add.s64 	%rd87, %rd87, %rd28;
	add.s32 	%r97, %r97, 8;
	setp.ne.s32 	%p7, %r105, 0;
	mov.u32 	%r107, %r5;
	@%p7 bra 	$L__BB0_6;
$L__BB0_7:
	setp.eq.s32 	%p8, %r3, 0;
	@%p8 bra 	$L__BB0_15;
	add.s32 	%r63, %r3, -1;
	setp.lt.u32 	%p9, %r63, 3;
	@%p9 bra 	$L__BB0_10;
	add.s32 	%r64, %r107, %r2;
	mul.wide.s32 	%rd29, %r64, 4;
	add.s64 	%rd30, %rd2, %rd29;
	ld.global.f32 	%f44, [%rd30];
	mad.lo.s32 	%r65, %r107, %r54, %r96;
	mul.wide.u32 	%rd31, %r65, 4;
	add.s64 	%rd32, %rd1, %rd31;
	ld.global.f32 	%f45, [%rd32];
	fma.rn.f32 	%f46, %f44, %f45, %f250;
	ld.global.f32 	%f47, [%rd30+4];
	add.s32 	%r66, %r65, %r54;
	mul.wide.u32 	%rd33, %r66, 4;
	add.s64 	%rd34, %rd1, %rd33;
	ld.global.f32 	%f48, [%rd34];
	fma.rn.f32 	%f49, %f47, %f48, %f46;
	ld.global.f32 	%f50, [%rd30+8];
	add.s32 	%r67, %r66, %r54;
	mul.wide.u32 	%rd35, %r67, 4;
	add.s64 	%rd36, %rd1, %rd35;
	ld.global.f32 	%f51, [%rd36];
	fma.rn.f32 	%f52, %f50, %f51, %f49;
	ld.global.f32 	%f53, [%rd30+12];
	add.s32 	%r68, %r67, %r54;
	mul.wide.u32 	%rd37, %r68, 4;
	add.s64 	%rd38, %rd1, %rd37;
	ld.global.f32 	%f54, [%rd38];
	fma.rn.f32 	%f250, %f53, %f54, %f52;
	add.s32 	%r107, %r107, 4;
$L__BB0_10:
	setp.eq.s32 	%p10, %r4, 0;
	@%p10 bra 	$L__BB0_15;
	setp.eq.s32 	%p11, %r4, 1;
	@%p11 bra 	$L__BB0_13;
	add.s32 	%r69, %r107, %r2;
	mul.wide.s32 	%rd39, %r69, 4;
	add.s64 	%rd40, %rd2, %rd39;
	ld.global.f32 	%f56, [%rd40];
	mad.lo.s32 	%r70, %r107, %r54, %r96;
	mul.wide.u32 	%rd41, %r70, 4;
	add.s64 	%rd42, %rd1, %rd41;
	ld.global.f32 	%f57, [%rd42];
	fma.rn.f32 	%f58, %f56, %f57, %f250;
	ld.global.f32 	%f59, [%rd40+4];
	add.s32 	%r71, %r70, %r54;
	mul.wide.u32 	%rd43, %r71, 4;
	add.s64 	%rd44, %rd1, %rd43;
	ld.global.f32 	%f60, [%rd44];
	fma.rn.f32 	%f250, %f59, %f60, %f58;
	add.s32 	%r107, %r107, 2;
$L__BB0_13:
	setp.eq.s32 	%p12, %r6, 0;
	@%p12 bra 	$L__BB0_15;
	add.s32 	%r72, %r107, %r2;
	mul.wide.s32 	%rd45, %r72, 4;
	add.s64 	%rd46, %rd2, %rd45;
	ld.global.f32 	%f61, [%rd46];
	mad.lo.s32 	%r73, %r107, %r54, %r96;
	mul.wide.u32 	%rd47, %r73, 4;
	add.s64 	%rd48, %rd1, %rd47;
	ld.global.f32 	%f62, [%rd48];
	fma.rn.f32 	%f250, %f61, %f62, %f250;
$L__BB0_15:
	setp.lt.u32 	%p13, %r55, 8;
	sub.f32 	%f14, %f1, %f250;
	mov.b32 	%r111, 0;
	@%p13 bra 	$L__BB0_18;
	mov.b32 	%r109, 0;
$L__BB0_17:
	.pragma "nounroll";
	add.s32 	%r76, %r109, %r2;
	mul.wide.s32 	%rd49, %r76, 4;
	add.s64 	%rd50, %rd2, %rd49;
	ld.global.f32 	%f63, [%rd50];
	mad.lo.s32 	%r77, %r109, %r54, %r96;
	mul.wide.u32 	%rd51, %r77, 4;
	add.s64 	%rd52, %rd1, %rd51;
	ld.global.f32 	%f64, [%rd52];
	mul.f32 	%f65, %f14, %f64;
	mul.f32 	%f66, %f15, %f63;
	sub.f32 	%f67, %f65, %f66;
	mul.f32 	%f68, %f16, %f67;
	atom.global.add.f32 	%f69, [%rd50], %f68;
	mul.f32 	%f70, %f14, %f63;
	mul.f32 	%f71, %f15, %f64;
	sub.f32 	%f72, %f70, %f71;
	mul.f32 	%f73, %f16, %f72;
	atom.global.add.f32 	%f74, [%rd52], %f73;
	ld.global.f32 	%f75, [%rd50+4];
	add.s32 	%r78, %r77, %r54;
	mul.wide.u32 	%rd53, %r78, 4;
	add.s64 	%rd54, %rd1, %rd53;
	ld.global.f32 	%f76, [%rd54];
	mul.f32 	%f77, %f14, %f76;
	mul.f32 	%f78, %f15, %f75;
	sub.f32 	%f79, %f77, %f78;
	mul.f32 	%f80, %f16, %f79;
	atom.global.add.f32 	%f81, [%rd50+4], %f80;
	mul.f32 	%f82, %f14, %f75;
	mul.f32 	%f83, %f15, %f76;
	sub.f32 	%f84, %f82, %f83;
	mul.f32 	%f85, %f16, %f84;
	atom.global.add.f32 	%f86, [%rd54], %f85;
	ld.global.f32 	%f87, [%rd50+8];
	add.s32 	%r79, %r78, %r54;
	mul.wide.u32 	%rd55, %r79, 4;
	add.s64 	%rd56, %rd1, %rd55;
	ld.global.f32 	%f88, [%rd56];
	mul.f32 	%f89, %f14, %f88;
	mul.f32 	%f90, %f15, %f87;
	sub.f32 	%f91, %f89, %f90;
	mul.f32 	%f92, %f16, %f91;
	atom.global.add.f32 	%f93, [%rd50+8], %f92;
	mul.f32 	%f94, %f14, %f87;
	mul.f32 	%f95, %f15, %f88;
	sub.f32 	%f96, %f94, %f95;
	mul.f32 	%f97, %f16, %f96;
	atom.global.add.f32 	%f98, [%rd56], %f97;
	ld.global.f32 	%f99, [%rd50+12];
	add.s32 	%r80, %r79, %r54;
	mul.wide.u32 	%rd57, %r80, 4;
	add.s64 	%rd58, %rd1, %rd57;
	ld.global.f32 	%f100, [%rd58];
	mul.f32 	%f101, %f14, %f100;
	mul.f32 	%f102, %f15, %f99;
	sub.f32 	%f103, %f101, %f102;
	mul.f32 	%f104, %f16, %f103;
	atom.global.add.f32 	%f105, [%rd50+12], %f104;
	mul.f32 	%f106, %f14, %f99;
	mul.f32 	%f107, %f15, %f100;
	sub.f32 	%f108, %f106, %f107;
	mul.f32 	%f109, %f16, %f108;
	atom.global.add.f32 	%f110, [%rd58], %f109;
	ld.global.f32 	%f111, [%rd50+16];
	add.s32 	%r81, %r80, %r54;
	mul.wide.u32 	%rd59, %r81, 4;
	add.s64 	%rd60, %rd1, %rd59;
	ld.global.f32 	%f112, [%rd60];
	mul.f32 	%f113, %f14, %f112;
	mul.f32 	%f114, %f15, %f111;
	sub.f32 	%f115, %f113, %f114;
	mul.f32 	%f116, %f16, %f115;
	atom.global.add.f32 	%f117, [%rd50+16], %f116;
	mul.f32 	%f118, %f14, %f111;
	mul.f32 	%f119, %f15, %f112;
	sub.f32 	%f120, %f118, %f119;
	mul.f32 	%f121, %f16, %f120;
	atom.global.add.f32 	%f122, [%rd60], %f121;
	ld.global.f32 	%f123, [%rd50+20];
	add.s32 	%r82, %r81, %r54;
	mul.wide.u32 	%rd61, %r82, 4;
	add.s64 	%rd62, %rd1, %rd61;
	ld.global.f32 	%f124, [%rd62];
	mul.f32 	%f125, %f14, %f124;
	mul.f32 	%f126, %f15, %f123;
	sub.f32 	%f127, %f125, %f126;
	mul.f32 	%f128, %f16, %f127;
	atom.global.add.f32 	%f129, [%rd50+20], %f128;
	mul.f32 	%f130, %f14, %f123;
	mul.f32 	%f131, %f15, %f124;
	sub.f32 	%f132, %f130, %f131;
	mul.f32 	%f133, %f16, %f132;
	atom.global.add.f32 	%f134, [%rd62], %f133;
	ld.global.f32 	%f135, [%rd50+24];
	add.s32 	%r83, %r82, %r54;
	mul.wide.u32 	%rd63, %r83, 4;
	add.s64 	%rd64, %rd1, %rd63;
	ld.global.f32 	%f136, [%rd64];
	mul.f32 	%f137, %f14, %f136;
	mul.f32 	%f138, %f15, %f135;
	sub.f32 	%f139, %f137, %f138;
	mul.f32 	%f140, %f16, %f139;
	atom.global.add.f32 	%f141, [%rd50+24], %f140;
	mul.f32 	%f142, %f14, %f135;
	mul.f32 	%f143, %f15, %f136;
	sub.f32 	%f144, %f142, %f143;
	mul.f32 	%f145, %f16, %f144;
	atom.global.add.f32 	%f146, [%rd64], %f145;
	ld.global.f32 	%f147, [%rd50+28];
	add.s32 	%r84, %r83, %r54;
	mul.wide.u32 	%rd65, %r84, 4;
	add.s64 	%rd66, %rd1, %rd65;
	ld.global.f32 	%f148, [%rd66];
	mul.f32 	%f149, %f14, %f148;
	mul.f32 	%f150, %f15, %f147;
	sub.f32 	%f151, %f149, %f150;
	mul.f32 	%f152, %f16, %f151;
	atom.global.add.f32 	%f153, [%rd50+28], %f152;
	mul.f32 	%f154, %f14, %f147;
	mul.f32 	%f155, %f15, %f148;
	sub.f32 	%f156, %f154, %f155;
	mul.f32 	%f157, %f16, %f156;
	atom.global.add.f32 	%f158, [%rd66], %f157;
	add.s32 	%r109, %r109, 8;
	setp.ne.s32 	%p14, %r109, %r5;
	mov.u32 	%r111, %r5;
	@%p14 bra 	$L__BB0_17;
$L__BB0_18:
	setp.eq.s32 	%p15, %r3, 0;
	@%p15 bra 	$L__BB0_26;
	add.s32 	%r85, %r3, -1;
	setp.lt.u32 	%p16, %r85, 3;
	@%p16 bra 	$L__BB0_21;
	add.s32 	%r86, %r111, %r2;
	mul.wide.s32 	%rd67, %r86, 4;
	add.s64 	%rd68, %rd2, %rd67;
	ld.global.f32 	%f159, [%rd68];
	mad.lo.s32 	%r87, %r111, %r54, %r96;
	mul.wide.u32 	%rd69, %r87, 4;
	add.s64 	%rd70, %rd1, %rd69;
	ld.global.f32 	%f160, [%rd70];
	mul.f32 	%f161, %f14, %f160;
	mul.f32 	%f162, %f15, %f159;
	sub.f32 	%f163, %f161, %f162;
	mul.f32 	%f164, %f16, %f163;
	atom.global.add.f32 	%f165, [%rd68], %f164;
	mul.f32 	%f166, %f14, %f159;
	mul.f32 	%f167, %f15, %f160;
	sub.f32 	%f168, %f166, %f167;
	mul.f32 	%f169, %f16, %f168;
	atom.global.add.f32 	%f170, [%rd70], %f169;
	ld.global.f32 	%f171, [%rd68+4];
	add.s32 	%r88, %r87, %r54;
	mul.wide.u32 	%rd71, %r88, 4;
	add.s64 	%rd72, %rd1, %rd71;
	ld.global.f32 	%f172, [%rd72];
	mul.f32 	%f173, %f14, %f172;
	mul.f32 	%f174, %f15, %f171;
	sub.f32 	%f175, %f173, %f174;
	mul.f32 	%f176, %f16, %f175;
	atom.global.add.f32 	%f177, [%rd68+4], %f176;
	mul.f32 	%f178, %f14, %f171;
	mul.f32 	%f179, %f15, %f172;
	sub.f32 	%f180, %f178, %f179;
	mul.f32 	%f181, %f16, %f180;
	atom.global.add.f32 	%f182, [%rd72], %f181;
	ld.global.f32 	%f183, [%rd68+8];
	add.s32 	%r89, %r88, %r54;
	mul.wide.u32 	%rd73, %r89, 4;
	add.s64 	%rd74, %rd1, %rd73;
	ld.global.f32 	%f184, [%rd74];
	mul.f32 	%f185, %f14, %f184;
	mul.f32 	%f186, %f15, %f183;
	sub.f32 	%f187, %f185, %f186;
	mul.f32 	%f188, %f16, %f187;
	atom.global.add.f32 	%f189, [%rd68+8], %f188;
	mul.f32 	%f190, %f14, %f183;
	mul.f32 	%f191, %f15, %f184;
	sub.f32 	%f192, %f190, %f191;
	mul.f32 	%f193, %f16, %f192;
	atom.global.add.f32 	%f194, [%rd74], %f193;
	ld.global.f32 	%f195, [%rd68+12];
	add.s32 	%r90, %r89, %r54;
	mul.wide.u32 	%rd75, %r90, 4;
	add.s64 	%rd76, %rd1, %rd75;
	ld.global.f32 	%f196, [%rd76];
	mul.f32 	%f197, %f14, %f196;
	mul.f32 	%f198, %f15, %f195;
	sub.f32 	%f199, %f197, %f198;
	mul.f32 	%f200, %f16, %f199;
	atom.global.add.f32 	%f201, [%rd68+12], %f200;
	mul.f32 	%f202, %f14, %f195;
	mul.f32 	%f203, %f15, %f196;
	sub.f32 	%f204, %f202, %f203;
	mul.f32 	%f205, %f16, %f204;
	atom.global.add.f32 	%f206, [%rd76], %f205;
	add.s32 	%r111, %r111, 4;
$L__BB0_21:
	setp.eq.s32 	%p17, %r4, 0;
	@%p17 bra 	$L__BB0_26;
	setp.eq.s32 	%p18, %r4, 1;
	@%p18 bra 	$L__BB0_24;
	add.s32 	%r91, %r111, %r2;
	mul.wide.s32 	%rd77, %r91, 4;
	add.s64 	%rd78, %rd2, %rd77;
	ld.global.f32 	%f207, [%rd78];
	mad.lo.s32 	%r92, %r111, %r54, %r96;
	mul.wide.u32 	%rd79, %r92, 4;
	add.s64 	%rd80, %rd1, %rd79;
	ld.global.f32 	%f208, [%rd80];
	mul.f32 	%f209, %f14, %f208;
	mul.f32 	%f210, %f15, %f207;
	sub.f32 	%f211, %f209, %f210;
	mul.f32 	%f212, %f16, %f211;
	atom.global.add.f32 	%f213, [%rd78], %f212;
	mul.f32 	%f214, %f14, %f207;
	mul.f32 	%f215, %f15, %f208;
	sub.f32 	%f216, %f214, %f215;
	mul.f32 	%f217, %f16, %f216;
	atom.global.add.f32 	%f218, [%rd80], %f217;
	ld.global.f32 	%f219, [%rd78+4];
	add.s32 	%r93, %r92, %r54;
	mul.wide.u32 	%rd81, %r93, 4;
	add.s64 	%rd82, %rd1, %rd81;
	ld.global.f32 	%f220, [%rd82];
	mul.f32 	%f221, %f14, %f220;
	mul.f32 	%f222, %f15, %f219;
	sub.f32 	%f223, %f221, %f222;
	mul.f32 	%f224, %f16, %f223;
	atom.global.add.f32 	%f225, [%rd78+4], %f224;
	mul.f32 	%f226, %f14, %f219;
	mul.f32 	%f227, %f15, %f220;
	sub.f32 	%f228, %f226, %f227;
	mul.f32 	%f229, %f16, %f228;
	atom.global.add.f32 	%f230, [%rd82], %f229;
	add.s32 	%r111, %r111, 2;
$L__BB0_24:
	setp.eq.s32 	%p19, %r6, 0;
	@%p19 bra 	$L__BB0_26;
	add.s32 	%r94, %r111, %r2;
	mul.wide.s32 	%rd83, %r94, 4;
	add.s64 	%rd84, %rd2, %rd83;
	ld.global.f32 	%f231, [%rd84];
	mad.lo.s32 	%r95, %r111, %r54, %r96;
	mul.wide.u32 	%rd85, %r95, 4;
	add.s64 	%rd86, %rd1, %rd85;
	ld.global.f32 	%f232, [%rd86];
	mul.f32 	%f233, %f14, %f232;
	mul.f32 	%f234, %f15, %f231;
	sub.f32 	%f235, %f233, %f234;
	mul.f32 	%f236, %f16, %f235;
	atom.global.add.f32 	%f237, [%rd84], %f236;
	mul.f32 	%f238, %f14, %f231;
	mul.f32 	%f239, %f15, %f232;
	sub.f32 	%f240, %f238, %f239;
	mul.f32 	%f241, %f16, %f240;
	atom.global.add.f32 	%f242, [%rd86], %f241;
$L__BB0_26:
	add.s32 	%r96, %r96, 1;
	setp.ne.s32 	%p20, %r96, %r54;
	@%p20 bra 	$L__BB0_3;
$L__BB0_27:
	ret;

}


// ===== COMPILED SASS (sm_100) =====

	.target	sm_100

	.elftype	@"ET_EXEC"


//--------------------- .note.nv.tkinfo           --------------------------
	.section	.note.nv.tkinfo,"",@"SHT_NOTE"
	.sectionflags	@"SHF_NOTE_NV_TKINFO"
	.tkinfo
        /*0018*/ 	.word	0x00000002
        /*0030*/ 	.string	""
        /*0030*/ 	.string	"ptxas"
        /*0030*/ 	.string	"Cuda compilation tools, release 13.0, V13.0.88"
        /*0030*/ 	.string	"Build cuda_13.0.r13.0/compiler.36424714_0"
        /*0030*/ 	.string	"-arch sm_100 -m 64 "



//--------------------- .note.nv.cuinfo           --------------------------
	.section	.note.nv.cuinfo,"",@"SHT_NOTE"
	.sectionflags	@"SHF_NOTE_NV_CUINFO"
        /*0018*/ 	.short	0x0002
        /*001a*/ 	.short	0x0064
        /*001c*/ 	.short	0x0082
	.zero		2


//--------------------- .nv.info                  --------------------------
	.section	.nv.info,"",@"SHT_CUDA_INFO"
	.align	4


	//----- nvinfo : EIATTR_REGCOUNT
	.align		4
        /*0000*/ 	.byte	0x04, 0x2f
        /*0002*/ 	.short	(.L_2 - .L_1)
	.align		4
.L_1:
        /*0004*/ 	.word	index@(_Z14update_factorsPfS_iiiff)
        /*0008*/ 	.word	0x00000020


	//----- nvinfo : EIATTR_FRAME_SIZE
	.align		4
.L_2:
        /*000c*/ 	.byte	0x04, 0x11
        /*000e*/ 	.short	(.L_4 - .L_3)
	.align		4
.L_3:
        /*0010*/ 	.word	index@(_Z14update_factorsPfS_iiiff)
        /*0014*/ 	.word	0x00000000


	//----- nvinfo : EIATTR_MIN_STACK_SIZE
	.align		4
.L_4:
        /*0018*/ 	.byte	0x04, 0x12
        /*001a*/ 	.short	(.L_6 - .L_5)
	.align		4
.L_5:
        /*001c*/ 	.word	index@(_Z14update_factorsPfS_iiiff)
        /*0020*/ 	.word	0x00000000
.L_6:


//--------------------- .nv.compat                --------------------------
	.section	.nv.compat,"",@"SHT_CUDA_COMPAT_INFO"
	.align	4
        /*0000*/ 	.byte	0x02, 0x09, 0x00, 0x00, 0x02, 0x02, 0x01, 0x00, 0x02, 0x05, 0x05, 0x00, 0x03, 0x07, 0x01, 0x01
        /*0010*/ 	.byte	0x02, 0x03, 0x00, 0x00, 0x02, 0x06, 0x01, 0x00, 0x04, 0x0b, 0x08, 0x00, 0x09, 0x00, 0x00, 0x00
        /*0020*/ 	.byte	0x00, 0x00, 0x00, 0x00


//--------------------- .nv.info._Z14update_factorsPfS_iiiff --------------------------
	.section	.nv.info._Z14update_factorsPfS_iiiff,"",@"SHT_CUDA_INFO"
	.sectionflags	@""
	.align	4


	//----- nvinfo : EIATTR_CUDA_API_VERSION
	.align		4
        /*0000*/ 	.byte	0x04, 0x37
        /*0002*/ 	.short	(.L_8 - .L_7)
.L_7:
        /*0004*/ 	.word	0x00000082


	//----- nvinfo : EIATTR_KPARAM_INFO
	.align		4
.L_8:
        /*0008*/ 	.byte	0x04, 0x17
        /*000a*/ 	.short	(.L_10 - .L_9)
.L_9:
        /*000c*/ 	.word	0x00000000
        /*0010*/ 	.short	0x0006
        /*0012*/ 	.short	0x0020
        /*0014*/ 	.byte	0x00, 0xf0, 0x11, 0x00


	//----- nvinfo : EIATTR_KPARAM_INFO
	.align		4
.L_10:
        /*0018*/ 	.byte	0x04, 0x17
        /*001a*/ 	.short	(.L_12 - .L_11)
.L_11:
        /*001c*/ 	.word	0x00000000
        /*0020*/ 	.short	0x0005
        /*0022*/ 	.short	0x001c
        /*0024*/ 	.byte	0x00, 0xf0, 0x11, 0x00


	//----- nvinfo : EIATTR_KPARAM_INFO
	.align		4
.L_12:
        /*0028*/ 	.byte	0x04, 0x17
        /*002a*/ 	.short	(.L_14 - .L_13)
.L_13:
        /*002c*/ 	.word	0x00000000
        /*0030*/ 	.short	0x0004
        /*0032*/ 	.short	0x0018
        /*0034*/ 	.byte	0x00, 0xf0, 0x11, 0x00


	//----- nvinfo : EIATTR_KPARAM_INFO
	.align		4
.L_14:
        /*0038*/ 	.byte	0x04, 0x17
        /*003a*/ 	.short	(.L_16 - .L_15)
.L_15:
        /*003c*/ 	.word	0x00000000
        /*0040*/ 	.short	0x0003
        /*0042*/ 	.short	0x0014
        /*0044*/ 	.byte	0x00, 0xf0, 0x11, 0x00


	//----- nvinfo : EIATTR_KPARAM_INFO
	.align		4
.L_16:
        /*0048*/ 	.byte	0x04, 0x17
        /*004a*/ 	.short	(.L_18 - .L_17)
.L_17:
        /*004c*/ 	.word	0x00000000
        /*0050*/ 	.short	0x0002
        /*0052*/ 	.short	0x0010
        /*0054*/ 	.byte	0x00, 0xf0, 0x11, 0x00


	//----- nvinfo : EIATTR_KPARAM_INFO
	.align		4
.L_18:
        /*0058*/ 	.byte	0x04, 0x17
        /*005a*/ 	.short	(.L_20 - .L_19)
.L_19:
        /*005c*/ 	.word	0x00000000
        /*0060*/ 	.short	0x0001
        /*0062*/ 	.short	0x0008
        /*0064*/ 	.byte	0x00, 0xf5, 0x21, 0x00


	//----- nvinfo : EIATTR_KPARAM_INFO
	.align		4
.L_20:
        /*0068*/ 	.byte	0x04, 0x17
        /*006a*/ 	.short	(.L_22 - .L_21)
.L_21:
        /*006c*/ 	.word	0x00000000
        /*0070*/ 	.short	0x0000
        /*0072*/ 	.short	0x0000
        /*0074*/ 	.byte	0x00, 0xf5, 0x21, 0x00


	//----- nvinfo : EIATTR_SPARSE_MMA_MASK
	.align		4
.L_22:
        /*0078*/ 	.byte	0x03, 0x50
        /*007a*/ 	.short	0x0000


	//----- nvinfo : EIATTR_MAXREG_COUNT
	.align		4
        /*007c*/ 	.byte	0x03, 0x1b
        /*007e*/ 	.short	0x00ff


	//----- nvinfo : EIATTR_MERCURY_ISA_VERSION
	.align		4
        /*0080*/ 	.byte	0x03, 0x5f
        /*0082*/ 	.short	0x0101


	//----- nvinfo : EIATTR_VRC_CTA_INIT_COUNT
	.align		4
        /*0084*/ 	.byte	0x02, 0x4a
	.zero		1
	.zero		1


	//----- nvinfo : EIATTR_EXIT_INSTR_OFFSETS
	.align		4
        /*0088*/ 	.byte	0x04, 0x1c
        /*008a*/ 	.short	(.L_24 - .L_23)


	//   ....[0]....
.L_23:
        /*008c*/ 	.word	0x00000080


	//   ....[1]....
        /*0090*/ 	.word	0x000000c0


	//   ....[2]....
        /*0094*/ 	.word	0x000017d0


	//----- nvinfo : EIATTR_CRS_STACK_SIZE
	.align		4
.L_24:
        /*0098*/ 	.byte	0x04, 0x1e
        /*009a*/ 	.short	(.L_26 - .L_25)
.L_25:
        /*009c*/ 	.word	0x00000000


	//----- nvinfo : EIATTR_CBANK_PARAM_SIZE
	.align		4
.L_26:
        /*00a0*/ 	.byte	0x03, 0x19
        /*00a2*/ 	.short	0x0024


	//----- nvinfo : EIATTR_PARAM_CBANK
	.align		4
        /*00a4*/ 	.byte	0x04, 0x0a
        /*00a6*/ 	.short	(.L_28 - .L_27)
	.align		4
.L_27:
        /*00a8*/ 	.word	index@(.nv.constant0._Z14update_factorsPfS_iiiff)
        /*00ac*/ 	.short	0x0380
        /*00ae*/ 	.short	0x0024


	//----- nvinfo : EIATTR_SW_WAR
	.align		4
.L_28:
        /*00b0*/ 	.byte	0x04, 0x36
        /*00b2*/ 	.short	(.L_30 - .L_29)
.L_29:
        /*00b4*/ 	.word	0x00000008
.L_30:


//--------------------- .nv.callgraph             --------------------------
	.section	.nv.callgraph,"",@"SHT_CUDA_CALLGRAPH"
	.align	4
	.sectionentsize	8
	.align		4
        /*0000*/ 	.word	0x00000000
	.align		4
        /*0004*/ 	.word	0xffffffff
	.align		4
        /*0008*/ 	.word	0x00000000
	.align		4
        /*000c*/ 	.word	0xfffffffe
	.align		4
        /*0010*/ 	.word	0x00000000
	.align		4
        /*0014*/ 	.word	0xfffffffd
	.align		4
        /*0018*/ 	.word	0x00000000
	.align		4
        /*001c*/ 	.word	0xfffffffc


//--------------------- .nv.constant3             --------------------------
	.section	.nv.constant3,"a",@progbits
	.align	4
.nv.constant3:
	.type		R_const,@object
	.size		R_const,(.L_0 - R_const)
R_const:
        /*0000*/ 	.byte	0x00, 0x00, 0xa0, 0x40, 0x00, 0x00, 0x40, 0x40, 0x00, 0x00, 0x00, 0x00, 0x00, 0x00, 0x80, 0x3f
        /*0010*/ 	.byte	0x00, 0x00, 0x80, 0x40, 0x00, 0x00, 0x00, 0x00, 0x00, 0x00, 0x00, 0x00, 0x00, 0x00, 0x80, 0x3f
        /*0020*/ 	.byte	0x00, 0x00, 0x80, 0x3f, 0x00, 0x00, 0x80, 0x3f, 0x00, 0x00, 0x00, 0x00, 0x00, 0x00, 0xa0, 0x40
        /*0030*/ 	.byte	0x00, 0x00, 0x80, 0x3f, 0x00, 0x00, 0x00, 0x00, 0x00, 0x00, 0x00, 0x00, 0x00, 0x00, 0x80, 0x40
        /*0040*/ 	.byte	0x00, 0x00, 0x00, 0x00, 0x00, 0x00, 0x80, 0x3f, 0x00, 0x00, 0xa0, 0x40, 0x00, 0x00, 0x80, 0x40
.L_0:


//--------------------- .text._Z14update_factorsPfS_iiiff --------------------------
	.section	.text._Z14update_factorsPfS_iiiff,"ax",@progbits
	.align	128
        .global         _Z14update_factorsPfS_iiiff
        .type           _Z14update_factorsPfS_iiiff,@function
        .size           _Z14update_factorsPfS_iiiff,(.L_x_12 - _Z14update_factorsPfS_iiiff)
        .other          _Z14update_factorsPfS_iiiff,@"STO_CUDA_ENTRY STV_DEFAULT"
_Z14update_factorsPfS_iiiff:
.text._Z14update_factorsPfS_iiiff:
[----:B------:R-:W-:Y:S01]  /*0000*/  LDC R1, c[0x0][0x37c] ;  /* 0x0000df00ff017b82 */ /* 0x000fe20000000800 */
[----:B------:R-:W0:Y:S07]  /*0010*/  S2R R0, SR_TID.X ;  /* 0x0000000000007919 */ /* 0x000e2e0000002100 */
[----:B------:R-:W0:Y:S08]  /*0020*/  S2UR UR4, SR_CTAID.X ;  /* 0x00000000000479c3 */ /* 0x000e300000002500 */
[----:B------:R-:W0:Y:S08]  /*0030*/  LDC R3, c[0x0][0x360] ;  /* 0x0000d800ff037b82 */ /* 0x000e300000000800 */
[----:B------:R-:W1:Y:S01]  /*0040*/  LDC.64 R4, c[0x0][0x390] ;  /* 0x0000e400ff047b82 */ /* 0x000e620000000a00 */
[----:B0-----:R-:W-:Y:S01]  /*0050*/  IMAD R3, R3, UR4, R0 ;  /* 0x0000000403037c24 */ /* 0x001fe2000f8e0200 */
[----:B-1----:R-:W-:-:S04]  /*0060*/  ISETP.GE.AND P0, PT, R5, 0x1, PT ;  /* 0x000000010500780c */ /* 0x002fc80003f06270 */
[----:B------:R-:W-:-:S13]  /*0070*/  ISETP.GE.OR P0, PT, R3, R4, !P0 ;  /* 0x000000040300720c */ /* 0x000fda0004706670 */
[----:B------:R-:W-:Y:S05]  /*0080*/  @P0 EXIT ;  /* 0x000000000000094d */ /* 0x000fea0003800000 */
[----:B------:R-:W0:Y:S02]  /*0090*/  LDCU UR8, c[0x0][0x398] ;  /* 0x00007300ff0877ac */ /* 0x000e240008000800 */
[----:B0-----:R-:W-:-:S06]  /*00a0*/  UISETP.GE.AND UP0, UPT, UR8, 0x1, UPT ;  /* 0x000000010800788c */ /* 0x001fcc000bf06270 */
[----:B------:R-:W-:-:S13]  /*00b0*/  PLOP3.LUT P0, PT, PT, PT, UP0, 0x80, 0x8 ;  /* 0x000000000008781c */ /* 0x000fda0003f0f008 */
[----:B------:R-:W-:Y:S05]  /*00c0*/  @!P0 EXIT ;  /* 0x000000000000894d */ /* 0x000fea0003800000 */
[----:B------:R-:W-:Y:S01]  /*00d0*/  HFMA2 R4, -RZ, RZ, 0, 0 ;  /* 0x00000000ff047431 */ /* 0x000fe200000001ff */
[----:B------:R-:W-:Y:S01]  /*00e0*/  SHF.L.U32 R0, R5, 0x3, RZ ;  /* 0x0000000305007819 */ /* 0x000fe200000006ff */
[----:B------:R-:W-:Y:S01]  /*00f0*/  IMAD R2, R3, UR8, RZ ;  /* 0x0000000803027c24 */ /* 0x000fe2000f8e02ff */
[----:B------:R-:W0:Y:S01]  /*0100*/  LDCU.64 UR10, c[0x0][0x358] ;  /* 0x00006b00ff0a77ac */ /* 0x000e220008000a00 */
[----:B------:R-:W-:Y:S02]  /*0110*/  ULOP3.LUT UR4, UR8, 0x7, URZ, 0xc0, !UPT ;  /* 0x0000000708047892 */ /* 0x000fe4000f8ec0ff */
[----:B------:R-:W-:Y:S02]  /*0120*/  ULOP3.LUT UR5, UR8, 0x3, URZ, 0xc0, !UPT ;  /* 0x0000000308057892 */ /* 0x000fe4000f8ec0ff */
[----:B------:R-:W-:Y:S02]  /*0130*/  ULOP3.LUT UR6, UR8, 0x7ffffff8, URZ, 0xc0, !UPT ;  /* 0x7ffffff808067892 */ /* 0x000fe4000f8ec0ff */
[----:B------:R-:W-:-:S12]  /*0140*/  ULOP3.LUT UR7, UR8, 0x1, URZ, 0xc0, !UPT ;  /* 0x0000000108077892 */ /* 0x000fd8000f8ec0ff */
.L_x_10:
[----:B-1----:R-:W1:Y:S01]  /*0150*/  LDC R5, c[0x0][0x394] ;  /* 0x0000e500ff057b82 */ /* 0x002e620000000800 */
[----:B------:R-:W-:Y:S01]  /*0160*/  BSSY.RECONVERGENT B0, `(.L_x_0) ;  /* 0x0000163000007945 */ /* 0x000fe20003800200 */
[----:B-1--4-:R-:W-:-:S05]  /*0170*/  IMAD R6, R3, R5, R4 ;  /* 0x0000000503067224 */ /* 0x012fca00078e0204 */
[----:B------:R-:W-:-:S06]  /*0180*/  SHF.L.U32 R6, R6, 0x2, RZ ;  /* 0x0000000206067819 */ /* 0x000fcc00000006ff */
[----:B------:R-:W1:Y:S02]  /*0190*/  LDC R6, c[0x3][R6] ;  /* 0x00c0000006067b82 */ /* 0x000e640000000800 */
[----:B-1----:R-:W-:-:S13]  /*01a0*/  FSETP.GT.AND P0, PT, R6, RZ, PT ;  /* 0x000000ff0600720b */ /* 0x002fda0003f04000 */
[----:B--23--:R-:W-:Y:S05]  /*01b0*/  @!P0 BRA `(.L_x_1) ;  /* 0x0000001400748947 */ /* 0x00cfea0003800000 */
[----:B------:R-:W1:Y:S01]  /*01c0*/  LDCU UR8, c[0x0][0x398] ;  /* 0x00007300ff0877ac */ /* 0x000e620008000800 */
[----:B------:R-:W-:Y:S01]  /*01d0*/  HFMA2 R7, -RZ, RZ, 0, 0 ;  /* 0x00000000ff077431 */ /* 0x000fe200000001ff */
[----:B------:R-:W-:Y:S01]  /*01e0*/  MOV R21, RZ ;  /* 0x000000ff00157202 */ /* 0x000fe20000000f00 */
[----:B-1----:R-:W-:-:S09]  /*01f0*/  UISETP.GE.U32.AND UP0, UPT, UR8, 0x8, UPT ;  /* 0x000000080800788c */ /* 0x002fd2000bf06070 */
[----:B------:R-:W-:Y:S05]  /*0200*/  BRA.U !UP0, `(.L_x_2) ;  /* 0x0000000108e87547 */ /* 0x000fea000b800000 */
[----:B------:R-:W1:Y:S01]  /*0210*/  LDC.64 R12, c[0x0][0x388] ;  /* 0x0000e200ff0c7b82 */ /* 0x000e620000000a00 */
[C---:B------:R-:W-:Y:S01]  /*0220*/  IADD3 R9, PT, PT, R4.reuse, R5, RZ ;  /* 0x0000000504097210 */ /* 0x040fe20007ffe0ff */
[C-C-:B------:R-:W-:Y:S01]  /*0230*/  IMAD R11, R5.reuse, 0x3, R4.reuse ;  /* 0x00000003050b7824 */ /* 0x140fe200078e0204 */
[CC--:B------:R-:W-:Y:S01]  /*0240*/  LEA R7, R5.reuse, R4.reuse, 0x1 ;  /* 0x0000000405077211 */ /* 0x0c0fe200078e08ff */
[C-C-:B------:R-:W-:Y:S01]  /*0250*/  IMAD R29, R5.reuse, 0x5, R4.reuse ;  /* 0x00000005051d7824 */ /* 0x140fe200078e0204 */
[C---:B------:R-:W-:Y:S01]  /*0260*/  LEA R27, R5.reuse, R4, 0x2 ;  /* 0x00000004051b7211 */ /* 0x040fe200078e10ff */
[C-C-:B------:R-:W-:Y:S01]  /*0270*/  IMAD R8, R5.reuse, 0x6, R4.reuse ;  /* 0x0000000605087824 */ /* 0x140fe200078e0204 */
[----:B------:R-:W-:Y:S01]  /*0280*/  MOV R21, RZ ;  /* 0x000000ff00157202 */ /* 0x000fe20000000f00 */
[----:B------:R-:W-:Y:S01]  /*0290*/  IMAD R10, R5, 0x7, R4 ;  /* 0x00000007050a7824 */ /* 0x000fe200078e0204 */
[----:B------:R-:W-:Y:S01]  /*02a0*/  MOV R26, R2 ;  /* 0x00000002001a7202 */ /* 0x000fe20000000f00 */
[----:B------:R-:W-:Y:S01]  /*02b0*/  UIADD3 UR8, UPT, UPT, -UR6, URZ, URZ ;  /* 0x000000ff06087290 */ /* 0x000fe2000fffe1ff */
[----:B-1----:R-:W-:-:S11]  /*02c0*/  IMAD.WIDE.U32 R14, R4, 0x4, R12 ;  /* 0x00000004040e7825 */ /* 0x002fd600078e000c */
.L_x_3:
[----:B------:R-:W1:Y:S01]  /*02d0*/  LDC.64 R16, c[0x0][0x380] ;  /* 0x0000e000ff107b82 */ /* 0x000e620000000a00 */
[----:B0-----:R-:W2:Y:S01]  /*02e0*/  LDG.E R19, desc[UR10][R14.64] ;  /* 0x0000000a0e137981 */ /* 0x001ea2000c1e1900 */
[----:B-1----:R-:W-:-:S05]  /*02f0*/  IMAD.WIDE R16, R26, 0x4, R16 ;  /* 0x000000041a107825 */ /* 0x002fca00078e0210 */
[----:B------:R-:W2:Y:S01]  /*0300*/  LDG.E R18, desc[UR10][R16.64] ;  /* 0x0000000a10127981 */ /* 0x000ea2000c1e1900 */
[----:B------:R-:W-:-:S04]  /*0310*/  IMAD.WIDE.U32 R24, R9, 0x4, R12 ;  /* 0x0000000409187825 */ /* 0x000fc800078e000c */
[----:B------:R-:W-:Y:S02]  /*0320*/  IMAD.WIDE.U32 R22, R7, 0x4, R12 ;  /* 0x0000000407167825 */ /* 0x000fe400078e000c */
[----:B------:R-:W3:Y:S04]  /*0330*/  LDG.E R24, desc[UR10][R24.64] ;  /* 0x0000000a18187981 */ /* 0x000ee8000c1e1900 */
[----:B------:R-:W4:Y:S04]  /*0340*/  LDG.E R22, desc[UR10][R22.64] ;  /* 0x0000000a16167981 */ /* 0x000f28000c1e1900 */
[----:B------:R-:W5:Y:S01]  /*0350*/  LDG.E R25, desc[UR10][R16.64+0x10] ;  /* 0x0000100a10197981 */ /* 0x000f62000c1e1900 */
[----:B--2---:R-:W-:-:S03]  /*0360*/  FFMA R18, R18, R19, R21 ;  /* 0x0000001312127223 */ /* 0x004fc60000000015 */
[----:B------:R-:W3:Y:S04]  /*0370*/  LDG.E R19, desc[UR10][R16.64+0x4] ;  /* 0x0000040a10137981 */ /* 0x000ee8000c1e1900 */
[----:B------:R-:W4:Y:S01]  /*0380*/  LDG.E R21, desc[UR10][R16.64+0x8] ;  /* 0x0000080a10157981 */ /* 0x000f22000c1e1900 */
[----:B---3--:R-:W-:Y:S01]  /*0390*/  FFMA R20, R19, R24, R18 ;  /* 0x0000001813147223 */ /* 0x008fe20000000012 */
[----:B------:R-:W-:-:S04]  /*03a0*/  IMAD.WIDE.U32 R18, R11, 0x4, R12 ;  /* 0x000000040b127825 */ /* 0x000fc800078e000c */
[----:B----4-:R-:W-:Y:S01]  /*03b0*/  FFMA R28, R21, R22, R20 ;  /* 0x00000016151c7223 */ /* 0x010fe20000000014 */
[--C-:B------:R-:W-:Y:S01]  /*03c0*/  IMAD.WIDE.U32 R20, R27, 0x4, R12.reuse ;  /* 0x000000041b147825 */ /* 0x100fe200078e000c */
[----:B------:R-:W2:Y:S05]  /*03d0*/  LDG.E R18, desc[UR10][R18.64] ;  /* 0x0000000a12127981 */ /* 0x000eaa000c1e1900 */
[----:B------:R-:W5:Y:S04]  /*03e0*/  LDG.E R20, desc[UR10][R20.64] ;  /* 0x0000000a14147981 */ /* 0x000f68000c1e1900 */
[----:B------:R-:W2:Y:S01]  /*03f0*/  LDG.E R19, desc[UR10][R16.64+0xc] ;  /* 0x00000c0a10137981 */ /* 0x000ea2000c1e1900 */
[----:B------:R-:W-:-:S03]  /*0400*/  IMAD.WIDE.U32 R22, R29, 0x4, R12 ;  /* 0x000000041d167825 */ /* 0x000fc600078e000c */
[----:B------:R-:W3:Y:S04]  /*0410*/  LDG.E R21, desc[UR10][R16.64+0x14] ;  /* 0x0000140a10157981 */ /* 0x000ee8000c1e1900 */
[----:B------:R-:W3:Y:S04]  /*0420*/  LDG.E R22, desc[UR10][R22.64] ;  /* 0x0000000a16167981 */ /* 0x000ee8000c1e1900 */
[----:B------:R-:W4:Y:S01]  /*0430*/  LDG.E R23, desc[UR10][R16.64+0x1c] ;  /* 0x00001c0a10177981 */ /* 0x000f22000c1e1900 */
[----:B--2---:R-:W-:-:S04]  /*0440*/  FFMA R28, R19, R18, R28 ;  /* 0x00000012131c7223 */ /* 0x004fc8000000001c */
[----:B-----5:R-:W-:Y:S01]  /*0450*/  FFMA R28, R25, R20, R28 ;  /* 0x00000014191c7223 */ /* 0x020fe2000000001c */
[--C-:B------:R-:W-:Y:S01]  /*0460*/  IMAD.WIDE.U32 R24, R8, 0x4, R12.reuse ;  /* 0x0000000408187825 */ /* 0x100fe200078e000c */
[----:B------:R-:W2:Y:S03]  /*0470*/  LDG.E R20, desc[UR10][R16.64+0x18] ;  /* 0x0000180a10147981 */ /* 0x000ea6000c1e1900 */
[----:B------:R-:W-:Y:S02]  /*0480*/  IMAD.WIDE.U32 R18, R10, 0x4, R12 ;  /* 0x000000040a127825 */ /* 0x000fe400078e000c */
[----:B------:R-:W2:Y:S04]  /*0490*/  LDG.E R24, desc[UR10][R24.64] ;  /* 0x0000000a18187981 */ /* 0x000ea8000c1e1900 */
[----:B------:R-:W4:Y:S01]  /*04a0*/  LDG.E R18, desc[UR10][R18.64] ;  /* 0x0000000a12127981 */ /* 0x000f22000c1e1900 */
[----:B------:R-:W-:Y:S01]  /*04b0*/  UIADD3 UR8, UPT, UPT, UR8, 0x8, URZ ;  /* 0x0000000808087890 */ /* 0x000fe2000fffe0ff */
[----:B---3--:R-:W-:-:S03]  /*04c0*/  FFMA R21, R21, R22, R28 ;  /* 0x0000001615157223 */ /* 0x008fc6000000001c */
[----:B------:R-:W-:Y:S01]  /*04d0*/  UISETP.NE.AND UP1, UPT, UR8, URZ, UPT ;  /* 0x000000ff0800728c */ /* 0x000fe2000bf25270 */
[C---:B------:R-:W-:Y:S01]  /*04e0*/  IADD3 R9, PT, PT, R0.reuse, R9, RZ ;  /* 0x0000000900097210 */ /* 0x040fe20007ffe0ff */
[C---:B------:R-:W-:Y:S01]  /*04f0*/  IMAD.WIDE.U32 R14, R0.reuse, 0x4, R14 ;  /* 0x00000004000e7825 */ /* 0x040fe200078e000e */
[C---:B------:R-:W-:Y:S02]  /*0500*/  IADD3 R7, PT, PT, R0.reuse, R7, RZ ;  /* 0x0000000700077210 */ /* 0x040fe40007ffe0ff */
[C---:B------:R-:W-:Y:S02]  /*0510*/  IADD3 R11, PT, PT, R0.reuse, R11, RZ ;  /* 0x0000000b000b7210 */ /* 0x040fe40007ffe0ff */
[C---:B------:R-:W-:Y:S02]  /*0520*/  IADD3 R27, PT, PT, R0.reuse, R27, RZ ;  /* 0x0000001b001b7210 */ /* 0x040fe40007ffe0ff */
[C---:B------:R-:W-:Y:S02]  /*0530*/  IADD3 R29, PT, PT, R0.reuse, R29, RZ ;  /* 0x0000001d001d7210 */ /* 0x040fe40007ffe0ff */
[----:B------:R-:W-:-:S02]  /*0540*/  IADD3 R8, PT, PT, R0, R8, RZ ;  /* 0x0000000800087210 */ /* 0x000fc40007ffe0ff */
[----:B------:R-:W-:Y:S02]  /*0550*/  IADD3 R10, PT, PT, R0, R10, RZ ;  /* 0x0000000a000a7210 */ /* 0x000fe40007ffe0ff */
[----:B------:R-:W-:Y:S01]  /*0560*/  IADD3 R26, PT, PT, R26, 0x8, RZ ;  /* 0x000000081a1a7810 */ /* 0x000fe20007ffe0ff */
[----:B--2---:R-:W-:-:S04]  /*0570*/  FFMA R20, R20, R24, R21 ;  /* 0x0000001814147223 */ /* 0x004fc80000000015 */
[----:B----4-:R-:W-:Y:S01]  /*0580*/  FFMA R21, R23, R18, R20 ;  /* 0x0000001217157223 */ /* 0x010fe20000000014 */
[----:B------:R-:W-:Y:S06]  /*0590*/  BRA.U UP1, `(.L_x_3) ;  /* 0xfffffffd014c7547 */ /* 0x000fec000b83ffff */
[----:B------:R-:W-:-:S07]  /*05a0*/  MOV R7, UR6 ;  /* 0x0000000600077c02 */ /* 0x000fce0008000f00 */
.L_x_2:
[----:B------:R-:W-:-:S09]  /*05b0*/  UISETP.NE.AND UP1, UPT, UR4, URZ, UPT ;  /* 0x000000ff0400728c */ /* 0x000fd2000bf25270 */
[----:B------:R-:W-:Y:S05]  /*05c0*/  BRA.U !UP1, `(.L_x_4) ;  /* 0x0000000109f07547 */ /* 0x000fea000b800000 */
[----:B------:R-:W-:Y:S02]  /*05d0*/  UIADD3 UR8, UPT, UPT, UR4, -0x1, URZ ;  /* 0xffffffff04087890 */ /* 0x000fe4000fffe0ff */
[----:B------:R-:W-:Y:S02]  /*05e0*/  UISETP.NE.AND UP3, UPT, UR5, URZ, UPT ;  /* 0x000000ff0500728c */ /* 0x000fe4000bf65270 */
[----:B------:R-:W-:-:S09]  /*05f0*/  UISETP.GE.U32.AND UP2, UPT, UR8, 0x3, UPT ;  /* 0x000000030800788c */ /* 0x000fd2000bf46070 */
[----:B------:R-:W-:Y:S05]  /*0600*/  BRA.U !UP2, `(.L_x_5) ;  /* 0x000000010a647547 */ /* 0x000fea000b800000 */
[----:B------:R-:W1:Y:S01]  /*0610*/  LDC.64 R8, c[0x0][0x388] ;  /* 0x0000e200ff087b82 */ /* 0x000e620000000a00 */
[----:B------:R-:W-:Y:S01]  /*0620*/  IMAD R16, R7, R5, R4 ;  /* 0x0000000507107224 */ /* 0x000fe200078e0204 */
[----:B------:R-:W-:-:S04]  /*0630*/  IADD3 R13, PT, PT, R2, R7, RZ ;  /* 0x00000007020d7210 */ /* 0x000fc80007ffe0ff */
[-C--:B------:R-:W-:Y:S02]  /*0640*/  IADD3 R12, PT, PT, R16, R5.reuse, RZ ;  /* 0x00000005100c7210 */ /* 0x080fe40007ffe0ff */
[----:B------:R-:W2:Y:S02]  /*0650*/  LDC.64 R10, c[0x0][0x380] ;  /* 0x0000e000ff0a7b82 */ /* 0x000ea40000000a00 */
[----:B------:R-:W-:-:S04]  /*0660*/  IADD3 R19, PT, PT, R12, R5, RZ ;  /* 0x000000050c137210 */ /* 0x000fc80007ffe0ff */
[----:B------:R-:W-:Y:S01]  /*0670*/  IADD3 R23, PT, PT, R19, R5, RZ ;  /* 0x0000000513177210 */ /* 0x000fe20007ffe0ff */
[----:B-1----:R-:W-:-:S04]  /*0680*/  IMAD.WIDE.U32 R16, R16, 0x4, R8 ;  /* 0x0000000410107825 */ /* 0x002fc800078e0008 */
[----:B--2---:R-:W-:Y:S02]  /*0690*/  IMAD.WIDE R10, R13, 0x4, R10 ;  /* 0x000000040d0a7825 */ /* 0x004fe400078e020a */
[----:B0-----:R-:W2:Y:S02]  /*06a0*/  LDG.E R16, desc[UR10][R16.64] ;  /* 0x0000000a10107981 */ /* 0x001ea4000c1e1900 */
[--C-:B------:R-:W-:Y:S02]  /*06b0*/  IMAD.WIDE.U32 R12, R12, 0x4, R8.reuse ;  /* 0x000000040c0c7825 */ /* 0x100fe400078e0008 */
[----:B------:R-:W2:Y:S02]  /*06c0*/  LDG.E R18, desc[UR10][R10.64] ;  /* 0x0000000a0a127981 */ /* 0x000ea4000c1e1900 */
[--C-:B------:R-:W-:Y:S02]  /*06d0*/  IMAD.WIDE.U32 R14, R19, 0x4, R8.reuse ;  /* 0x00000004130e7825 */ /* 0x100fe400078e0008 */
[----:B------:R-:W3:Y:S04]  /*06e0*/  LDG.E R25, desc[UR10][R10.64+0xc] ;  /* 0x00000c0a0a197981 */ /* 0x000ee8000c1e1900 */
[----:B------:R-:W4:Y:S01]  /*06f0*/  LDG.E R12, desc[UR10][R12.64] ;  /* 0x0000000a0c0c7981 */ /* 0x000f22000c1e1900 */
[----:B------:R-:W-:-:S03]  /*0700*/  IMAD.WIDE.U32 R8, R23, 0x4, R8 ;  /* 0x0000000417087825 */ /* 0x000fc600078e0008 */
[----:B------:R-:W4:Y:S04]  /*0710*/  LDG.E R19, desc[UR10][R10.64+0x4] ;  /* 0x0000040a0a137981 */ /* 0x000f28000c1e1900 */
[----:B------:R-:W5:Y:S04]  /*0720*/  LDG.E R14, desc[UR10][R14.64] ;  /* 0x0000000a0e0e7981 */ /* 0x000f68000c1e1900 */
[----:B------:R-:W5:Y:S04]  /*0730*/  LDG.E R23, desc[UR10][R10.64+0x8] ;  /* 0x0000080a0a177981 */ /* 0x000f68000c1e1900 */
[----:B------:R-:W3:Y:S01]  /*0740*/  LDG.E R8, desc[UR10][R8.64] ;  /* 0x0000000a08087981 */ /* 0x000ee2000c1e1900 */
[----:B------:R-:W-:Y:S01]  /*0750*/  IADD3 R7, PT, PT, R7, 0x4, RZ ;  /* 0x0000000407077810 */ /* 0x000fe20007ffe0ff */
[----:B--2---:R-:W-:-:S04]  /*0760*/  FFMA R16, R18, R16, R21 ;  /* 0x0000001012107223 */ /* 0x004fc80000000015 */
[----:B----4-:R-:W-:-:S04]  /*0770*/  FFMA R16, R19, R12, R16 ;  /* 0x0000000c13107223 */ /* 0x010fc80000000010 */
[----:B-----5:R-:W-:-:S04]  /*0780*/  FFMA R16, R23, R14, R16 ;  /* 0x0000000e17107223 */ /* 0x020fc80000000010 */
[----:B---3--:R-:W-:-:S07]  /*0790*/  FFMA R21, R25, R8, R16 ;  /* 0x0000000819157223 */ /* 0x008fce0000000010 */
.L_x_5:
[----:B------:R-:W-:Y:S05]  /*07a0*/  BRA.U !UP3, `(.L_x_4) ;  /* 0x000000010b787547 */ /* 0x000fea000b800000 */
[----:B------:R-:W-:Y:S01]  /*07b0*/  UISETP.NE.AND UP2, UPT, UR5, 0x1, UPT ;  /* 0x000000010500788c */ /* 0x000fe2000bf45270 */
[----:B------:R-:W1:Y:S01]  /*07c0*/  LDC.64 R8, c[0x0][0x380] ;  /* 0x0000e000ff087b82 */ /* 0x000e620000000a00 */
[----:B------:R-:W-:-:S04]  /*07d0*/  ISETP.NE.AND P0, PT, RZ, UR7, PT ;  /* 0x00000007ff007c0c */ /* 0x000fc8000bf05270 */
[----:B------:R-:W-:-:S03]  /*07e0*/  PLOP3.LUT P1, PT, PT, PT, UP2, 0x80, 0x8 ;  /* 0x000000000008781c */ /* 0x000fc60003f2f028 */
[----:B------:R-:W2:Y:S02]  /*07f0*/  LDC.64 R10, c[0x0][0x388] ;  /* 0x0000e200ff0a7b82 */ /* 0x000ea40000000a00 */
[----:B------:R-:W3:Y:S08]  /*0800*/  @UP2 LDCU.128 UR12, c[0x0][0x380] ;  /* 0x00007000ff0c27ac */ /* 0x000ef00008000c00 */
[----:B------:R-:W-:Y:S01]  /*0810*/  @P1 IMAD R18, R7, R5, R4 ;  /* 0x0000000507121224 */ /* 0x000fe200078e0204 */
[----:B------:R-:W-:-:S02]  /*0820*/  @P1 IADD3 R19, PT, PT, R2, R7, RZ ;  /* 0x0000000702131210 */ /* 0x000fc40007ffe0ff */
[----:B------:R-:W-:Y:S02]  /*0830*/  @P1 IADD3 R7, PT, PT, R7, 0x2, RZ ;  /* 0x0000000207071810 */ /* 0x000fe40007ffe0ff */
[C---:B------:R-:W-:Y:S02]  /*0840*/  @P1 IADD3 R23, PT, PT, R18.reuse, R5, RZ ;  /* 0x0000000512171210 */ /* 0x040fe40007ffe0ff */
[----:B---3--:R-:W-:Y:S02]  /*0850*/  MOV R14, UR14 ;  /* 0x0000000e000e7c02 */ /* 0x008fe40008000f00 */
[----:B------:R-:W-:Y:S02]  /*0860*/  MOV R15, UR15 ;  /* 0x0000000f000f7c02 */ /* 0x000fe40008000f00 */
[----:B------:R-:W-:Y:S02]  /*0870*/  MOV R12, UR12 ;  /* 0x0000000c000c7c02 */ /* 0x000fe40008000f00 */
[----:B------:R-:W-:Y:S01]  /*0880*/  MOV R13, UR13 ;  /* 0x0000000d000d7c02 */ /* 0x000fe20008000f00 */
[----:B------:R-:W-:-:S04]  /*0890*/  @P1 IMAD.WIDE.U32 R16, R18, 0x4, R14 ;  /* 0x0000000412101825 */ /* 0x000fc800078e000e */
[----:B------:R-:W-:Y:S01]  /*08a0*/  @P1 IMAD.WIDE R12, R19, 0x4, R12 ;  /* 0x00000004130c1825 */ /* 0x000fe200078e020c */
[----:B------:R-:W-:Y:S01]  /*08b0*/  @P0 IADD3 R19, PT, PT, R2, R7, RZ ;  /* 0x0000000702130210 */ /* 0x000fe20007ffe0ff */
[----:B0-----:R-:W3:Y:S02]  /*08c0*/  @P1 LDG.E R16, desc[UR10][R16.64] ;  /* 0x0000000a10101981 */ /* 0x001ee4000c1e1900 */
[----:B------:R-:W-:Y:S02]  /*08d0*/  @P1 IMAD.WIDE.U32 R14, R23, 0x4, R14 ;  /* 0x00000004170e1825 */ /* 0x000fe400078e000e */
[----:B------:R-:W3:Y:S02]  /*08e0*/  @P1 LDG.E R18, desc[UR10][R12.64] ;  /* 0x0000000a0c121981 */ /* 0x000ee4000c1e1900 */
[----:B------:R-:W-:Y:S02]  /*08f0*/  @P0 IMAD R7, R7, R5, R4 ;  /* 0x0000000507070224 */ /* 0x000fe400078e0204 */
[----:B-1----:R-:W-:Y:S01]  /*0900*/  @P0 IMAD.WIDE R8, R19, 0x4, R8 ;  /* 0x0000000413080825 */ /* 0x002fe200078e0208 */
[----:B------:R-:W4:Y:S03]  /*0910*/  @P1 LDG.E R23, desc[UR10][R12.64+0x4] ;  /* 0x0000040a0c171981 */ /* 0x000f26000c1e1900 */
[----:B--2---:R-:W-:Y:S01]  /*0920*/  @P0 IMAD.WIDE.U32 R10, R7, 0x4, R10 ;  /* 0x00000004070a0825 */ /* 0x004fe200078e000a */
[----:B------:R-:W4:Y:S04]  /*0930*/  @P1 LDG.E R14, desc[UR10][R14.64] ;  /* 0x0000000a0e0e1981 */ /* 0x000f28000c1e1900 */
[----:B------:R-:W2:Y:S04]  /*0940*/  @P0 LDG.E R8, desc[UR10][R8.64] ;  /* 0x0000000a08080981 */ /* 0x000ea8000c1e1900 */
[----:B------:R-:W2:Y:S01]  /*0950*/  @P0 LDG.E R10, desc[UR10][R10.64] ;  /* 0x0000000a0a0a0981 */ /* 0x000ea2000c1e1900 */
[----:B---3--:R-:W-:-:S04]  /*0960*/  @P1 FFMA R16, R18, R16, R21 ;  /* 0x0000001012101223 */ /* 0x008fc80000000015 */
[----:B----4-:R-:W-:-:S04]  /*0970*/  @P1 FFMA R21, R23, R14, R16 ;  /* 0x0000000e17151223 */ /* 0x010fc80000000010 */
[----:B--2---:R-:W-:-:S07]  /*0980*/  @P0 FFMA R21, R8, R10, R21 ;  /* 0x0000000a08150223 */ /* 0x004fce0000000015 */
.L_x_4:
[----:B------:R-:W-:Y:S01]  /*0990*/  FADD R21, R6, -R21 ;  /* 0x8000001506157221 */ /* 0x000fe20000000000 */
[----:B------:R-:W-:Y:S01]  /*09a0*/  MOV R7, RZ ;  /* 0x000000ff00077202 */ /* 0x000fe20000000f00 */
[----:B------:R-:W-:Y:S06]  /*09b0*/  BRA.U !UP0, `(.L_x_6) ;  /* 0x0000000508ac7547 */ /* 0x000fec000b800000 */
[----:B------:R-:W1:Y:S01]  /*09c0*/  LDC.64 R6, c[0x0][0x380] ;  /* 0x0000e000ff067b82 */ /* 0x000e620000000a00 */
[----:B------:R-:W-:Y:S01]  /*09d0*/  HFMA2 R13, -RZ, RZ, 0, 0 ;  /* 0x00000000ff0d7431 */ /* 0x000fe200000001ff */
[----:B------:R-:W2:Y:S01]  /*09e0*/  LDCU UR8, c[0x0][0x39c] ;  /* 0x00007380ff0877ac */ /* 0x000ea20008000800 */
[----:B------:R-:W3:Y:S05]  /*09f0*/  LDCU UR9, c[0x0][0x3a0] ;  /* 0x00007400ff0977ac */ /* 0x000eea0008000800 */
[----:B------:R-:W4:Y:S02]  /*0a00*/  LDC.64 R8, c[0x0][0x388] ;  /* 0x0000e200ff087b82 */ /* 0x000f240000000a00 */
.L_x_7:
[----:B-1----:R-:W-:Y:S01]  /*0a10*/  IADD3 R11, PT, PT, R2, R13, RZ ;  /* 0x0000000d020b7210 */ /* 0x002fe20007ffe0ff */
[----:B------:R-:W-:-:S04]  /*0a20*/  IMAD R16, R13, R5, R4 ;  /* 0x000000050d107224 */ /* 0x000fc800078e0204 */
[----:B-1----:R-:W-:-:S04]  /*0a30*/  IMAD.WIDE R10, R11, 0x4, R6 ;  /* 0x000000040b0a7825 */ /* 0x002fc800078e0206 */
[----:B----4-:R-:W-:Y:S01]  /*0a40*/  IMAD.WIDE.U32 R14, R16, 0x4, R8 ;  /* 0x00000004100e7825 */ /* 0x010fe200078e0008 */
[----:B0-----:R-:W2:Y:S04]  /*0a50*/  LDG.E R12, desc[UR10][R10.64] ;  /* 0x0000000a0a0c7981 */ /* 0x001ea8000c1e1900 */
[----:B------:R-:W4:Y:S01]  /*0a60*/  LDG.E R18, desc[UR10][R14.64] ;  /* 0x0000000a0e127981 */ /* 0x000f22000c1e1900 */
[----:B--2---:R-:W-:Y:S01]  /*0a70*/  FMUL R20, R12, UR8 ;  /* 0x000000080c147c20 */ /* 0x004fe20008400000 */
[----:B----4-:R-:W-:-:S03]  /*0a80*/  FMUL R17, R18, UR8 ;  /* 0x0000000812117c20 */ /* 0x010fc60008400000 */
[C---:B------:R-:W-:Y:S01]  /*0a90*/  FFMA R20, R21.reuse, R18, -R20 ;  /* 0x0000001215147223 */ /* 0x040fe20000000814 */
[----:B------:R-:W-:Y:S01]  /*0aa0*/  IADD3 R18, PT, PT, R16, R5, RZ ;  /* 0x0000000510127210 */ /* 0x000fe20007ffe0ff */
[----:B------:R-:W-:Y:S02]  /*0ab0*/  FFMA R17, R21, R12, -R17 ;  /* 0x0000000c15117223 */ /* 0x000fe40000000811 */
[----:B---3--:R-:W-:Y:S02]  /*0ac0*/  FMUL R19, R20, UR9 ;  /* 0x0000000914137c20 */ /* 0x008fe40008400000 */
[----:B------:R-:W-:Y:S01]  /*0ad0*/  FMUL R23, R17, UR9 ;  /* 0x0000000911177c20 */ /* 0x000fe20008400000 */
[----:B------:R-:W-:Y:S02]  /*0ae0*/  IMAD.WIDE.U32 R16, R18, 0x4, R8 ;  /* 0x0000000412107825 */ /* 0x000fe400078e0008 */
[----:B------:R0:W-:Y:S04]  /*0af0*/  REDG.E.ADD.F32.FTZ.RN.STRONG.GPU desc[UR10][R10.64], R19 ;  /* 0x000000130a0079a6 */ /* 0x0001e8000c12f30a */
[----:B------:R1:W-:Y:S04]  /*0b00*/  REDG.E.ADD.F32.FTZ.RN.STRONG.GPU desc[UR10][R14.64], R23 ;  /* 0x000000170e0079a6 */ /* 0x0003e8000c12f30a */
[----:B------:R-:W2:Y:S04]  /*0b10*/  LDG.E R12, desc[UR10][R10.64+0x4] ;  /* 0x0000040a0a0c7981 */ /* 0x000ea8000c1e1900 */
[----:B------:R-:W3:Y:S01]  /*0b20*/  LDG.E R20, desc[UR10][R16.64] ;  /* 0x0000000a10147981 */ /* 0x000ee2000c1e1900 */
[----:B--2---:R-:W-:Y:S01]  /*0b30*/  FMUL R22, R12, UR8 ;  /* 0x000000080c167c20 */ /* 0x004fe20008400000 */
[----:B---3--:R-:W-:-:S03]  /*0b40*/  FMUL R25, R20, UR8 ;  /* 0x0000000814197c20 */ /* 0x008fc60008400000 */
[C---:B------:R-:W-:Y:S01]  /*0b50*/  FFMA R22, R21.reuse, R20, -R22 ;  /* 0x0000001415167223 */ /* 0x040fe20000000816 */
[----:B------:R-:W-:Y:S01]  /*0b60*/  IADD3 R20, PT, PT, R18, R5, RZ ;  /* 0x0000000512147210 */ /* 0x000fe20007ffe0ff */
[----:B------:R-:W-:Y:S02]  /*0b70*/  FFMA R12, R21, R12, -R25 ;  /* 0x0000000c150c7223 */ /* 0x000fe40000000819 */
[----:B------:R-:W-:Y:S02]  /*0b80*/  FMUL R25, R22, UR9 ;  /* 0x0000000916197c20 */ /* 0x000fe40008400000 */
[----:B0-----:R-:W-:-:S04]  /*0b90*/  IMAD.WIDE.U32 R18, R20, 0x4, R8 ;  /* 0x0000000414127825 */ /* 0x001fc800078e0008 */
[----:B------:R-:W-:Y:S01]  /*0ba0*/  FMUL R27, R12, UR9 ;  /* 0x000000090c1b7c20 */ /* 0x000fe20008400000 */
[----:B------:R-:W-:Y:S04]  /*0bb0*/  REDG.E.ADD.F32.FTZ.RN.STRONG.GPU desc[UR10][R10.64+0x4], R25 ;  /* 0x000004190a0079a6 */ /* 0x000fe8000c12f30a */
[----:B------:R0:W-:Y:S04]  /*0bc0*/  REDG.E.ADD.F32.FTZ.RN.STRONG.GPU desc[UR10][R16.64], R27 ;  /* 0x0000001b100079a6 */ /* 0x0001e8000c12f30a */
[----:B------:R-:W2:Y:S04]  /*0bd0*/  LDG.E R12, desc[UR10][R10.64+0x8] ;  /* 0x0000080a0a0c7981 */ /* 0x000ea8000c1e1900 */
[----:B-1----:R-:W3:Y:S01]  /*0be0*/  LDG.E R14, desc[UR10][R18.64] ;  /* 0x0000000a120e7981 */ /* 0x002ee2000c1e1900 */
[----:B------:R-:W-:Y:S01]  /*0bf0*/  IADD3 R20, PT, PT, R20, R5, RZ ;  /* 0x0000000514147210 */ /* 0x000fe20007ffe0ff */
[----:B--2---:R-:W-:Y:S01]  /*0c00*/  FMUL R22, R12, UR8 ;  /* 0x000000080c167c20 */ /* 0x004fe20008400000 */
[----:B---3--:R-:W-:-:S03]  /*0c10*/  FMUL R15, R14, UR8 ;  /* 0x000000080e0f7c20 */ /* 0x008fc60008400000 */
[C---:B------:R-:W-:Y:S01]  /*0c20*/  FFMA R22, R21.reuse, R14, -R22 ;  /* 0x0000000e15167223 */ /* 0x040fe20000000816 */
[----:B------:R-:W-:-:S03]  /*0c30*/  FFMA R15, R21, R12, -R15 ;  /* 0x0000000c150f7223 */ /* 0x000fc6000000080f */
[----:B------:R-:W-:Y:S01]  /*0c40*/  FMUL R23, R22, UR9 ;  /* 0x0000000916177c20 */ /* 0x000fe20008400000 */
[----:B------:R-:W-:Y:S01]  /*0c50*/  FMUL R29, R15, UR9 ;  /* 0x000000090f1d7c20 */ /* 0x000fe20008400000 */
[----:B------:R-:W-:-:S03]  /*0c60*/  IMAD.WIDE.U32 R14, R20, 0x4, R8 ;  /* 0x00000004140e7825 */ /* 0x000fc600078e0008 */
[----:B------:R-:W-:Y:S04]  /*0c70*/  REDG.E.ADD.F32.FTZ.RN.STRONG.GPU desc[UR10][R10.64+0x8], R23 ;  /* 0x000008170a0079a6 */ /* 0x000fe8000c12f30a */
[----:B------:R1:W-:Y:S04]  /*0c80*/  REDG.E.ADD.F32.FTZ.RN.STRONG.GPU desc[UR10][R18.64], R29 ;  /* 0x0000001d120079a6 */ /* 0x0003e8000c12f30a */
[----:B------:R-:W2:Y:S04]  /*0c90*/  LDG.E R12, desc[UR10][R10.64+0xc] ;  /* 0x00000c0a0a0c7981 */ /* 0x000ea8000c1e1900 */
[----:B0-----:R-:W3:Y:S01]  /*0ca0*/  LDG.E R16, desc[UR10][R14.64] ;  /* 0x0000000a0e107981 */ /* 0x001ee2000c1e1900 */
        /* <DEDUP_REMOVED lines=36> */
[----:B--2---:R-:W-:Y:S01]  /*0ef0*/  FMUL R22, R12, UR8 ;  /* 0x000000080c167c20 */ /* 0x004fe20008400000 */
[----:B---3--:R-:W-:-:S03]  /*0f00*/  FMUL R17, R16, UR8 ;  /* 0x0000000810117c20 */ /* 0x008fc60008400000 */
[C---:B------:R-:W-:Y:S01]  /*0f10*/  FFMA R22, R21.reuse, R16, -R22 ;  /* 0x0000001015167223 */ /* 0x040fe20000000816 */
[----:B------:R-:W-:Y:S01]  /*0f20*/  IADD3 R16, PT, PT, R20, R5, RZ ;  /* 0x0000000514107210 */ /* 0x000fe20007ffe0ff */
[----:B------:R-:W-:Y:S02]  /*0f30*/  FFMA R17, R21, R12, -R17 ;  /* 0x0000000c15117223 */ /* 0x000fe40000000811 */
[----:B------:R-:W-:Y:S02]  /*0f40*/  FMUL R23, R22, UR9 ;  /* 0x0000000916177c20 */ /* 0x000fe40008400000 */
[----:B------:R-:W-:Y:S01]  /*0f50*/  FMUL R29, R17, UR9 ;  /* 0x00000009111d7c20 */ /* 0x000fe20008400000 */
[----:B------:R-:W-:Y:S02]  /*0f60*/  IMAD.WIDE.U32 R16, R16, 0x4, R8 ;  /* 0x0000000410107825 */ /* 0x000fe400078e0008 */
[----:B------:R1:W-:Y:S04]  /*0f70*/  REDG.E.ADD.F32.FTZ.RN.STRONG.GPU desc[UR10][R10.64+0x18], R23 ;  /* 0x000018170a0079a6 */ /* 0x0003e8000c12f30a */
[----:B------:R1:W-:Y:S04]  /*0f80*/  REDG.E.ADD.F32.FTZ.RN.STRONG.GPU desc[UR10][R14.64], R29 ;  /* 0x0000001d0e0079a6 */ /* 0x0003e8000c12f30a */
[----:B------:R-:W2:Y:S04]  /*0f90*/  LDG.E R12, desc[UR10][R10.64+0x1c] ;  /* 0x00001c0a0a0c7981 */ /* 0x000ea8000c1e1900 */
[----:B0-----:R-:W3:Y:S01]  /*0fa0*/  LDG.E R18, desc[UR10][R16.64] ;  /* 0x0000000a10127981 */ /* 0x001ee2000c1e1900 */
[----:B------:R-:W-:-:S04]  /*0fb0*/  IADD3 R13, PT, PT, R13, 0x8, RZ ;  /* 0x000000080d0d7810 */ /* 0x000fc80007ffe0ff */
[----:B------:R-:W-:Y:S01]  /*0fc0*/  ISETP.NE.AND P0, PT, R13, UR6, PT ;  /* 0x000000060d007c0c */ /* 0x000fe2000bf05270 */
[----:B--2---:R-:W-:Y:S01]  /*0fd0*/  FMUL R20, R12, UR8 ;  /* 0x000000080c147c20 */ /* 0x004fe20008400000 */
[----:B---3--:R-:W-:-:S03]  /*0fe0*/  FMUL R19, R18, UR8 ;  /* 0x0000000812137c20 */ /* 0x008fc60008400000 */
[C---:B------:R-:W-:Y:S01]  /*0ff0*/  FFMA R20, R21.reuse, R18, -R20 ;  /* 0x0000001215147223 */ /* 0x040fe20000000814 */
[----:B------:R-:W-:-:S03]  /*1000*/  FFMA R12, R21, R12, -R19 ;  /* 0x0000000c150c7223 */ /* 0x000fc60000000813 */
[----:B------:R-:W-:Y:S01]  /*1010*/  FMUL R19, R20, UR9 ;  /* 0x0000000914137c20 */ /* 0x000fe20008400000 */
[----:B------:R-:W-:-:S04]  /*1020*/  FMUL R25, R12, UR9 ;  /* 0x000000090c197c20 */ /* 0x000fc80008400000 */
[----:B------:R1:W-:Y:S04]  /*1030*/  REDG.E.ADD.F32.FTZ.RN.STRONG.GPU desc[UR10][R10.64+0x1c], R19 ;  /* 0x00001c130a0079a6 */ /* 0x0003e8000c12f30a */
[----:B------:R1:W-:Y:S01]  /*1040*/  REDG.E.ADD.F32.FTZ.RN.STRONG.GPU desc[UR10][R16.64], R25 ;  /* 0x00000019100079a6 */ /* 0x0003e2000c12f30a */
[----:B------:R-:W-:Y:S05]  /*1050*/  @P0 BRA `(.L_x_7) ;  /* 0xfffffff8006c0947 */ /* 0x000fea000383ffff */
[----:B------:R-:W-:-:S07]  /*1060*/  MOV R7, UR6 ;  /* 0x0000000600077c02 */ /* 0x000fce0008000f00 */
.L_x_6:
[----:B------:R-:W-:Y:S05]  /*1070*/  BRA.U !UP1, `(.L_x_1) ;  /* 0x0000000509c47547 */ /* 0x000fea000b800000 */
[----:B------:R-:W-:Y:S02]  /*1080*/  UIADD3 UR8, UPT, UPT, UR4, -0x1, URZ ;  /* 0xffffffff04087890 */ /* 0x000fe4000fffe0ff */
[----:B------:R-:W-:Y:S02]  /*1090*/  UISETP.NE.AND UP1, UPT, UR5, URZ, UPT ;  /* 0x000000ff0500728c */ /* 0x000fe4000bf25270 */
[----:B------:R-:W-:-:S09]  /*10a0*/  UISETP.GE.U32.AND UP0, UPT, UR8, 0x3, UPT ;  /* 0x000000030800788c */ /* 0x000fd2000bf06070 */
[----:B------:R-:W-:Y:S05]  /*10b0*/  BRA.U !UP0, `(.L_x_8) ;  /* 0x0000000108dc7547 */ /* 0x000fea000b800000 */
[----:B-1----:R-:W1:Y:S01]  /*10c0*/  LDC.64 R10, c[0x0][0x380] ;  /* 0x0000e000ff0a7b82 */ /* 0x002e620000000a00 */
[----:B------:R-:W-:Y:S01]  /*10d0*/  IADD3 R13, PT, PT, R2, R7, RZ ;  /* 0x00000007020d7210 */ /* 0x000fe20007ffe0ff */
[----:B------:R-:W-:Y:S01]  /*10e0*/  IMAD R14, R7, R5, R4 ;  /* 0x00000005070e7224 */ /* 0x000fe200078e0204 */
[----:B------:R-:W2:Y:S01]  /*10f0*/  LDCU UR8, c[0x0][0x39c] ;  /* 0x00007380ff0877ac */ /* 0x000ea20008000800 */
[----:B------:R-:W3:Y:S04]  /*1100*/  LDCU UR9, c[0x0][0x3a0] ;  /* 0x00007400ff0977ac */ /* 0x000ee80008000800 */
[----:B------:R-:W4:Y:S01]  /*1110*/  LDC.64 R8, c[0x0][0x388] ;  /* 0x0000e200ff087b82 */ /* 0x000f220000000a00 */
[----:B-1----:R-:W-:-:S05]  /*1120*/  IMAD.WIDE R10, R13, 0x4, R10 ;  /* 0x000000040d0a7825 */ /* 0x002fca00078e020a */
[----:B0-----:R-:W2:Y:S01]  /*1130*/  LDG.E R6, desc[UR10][R10.64] ;  /* 0x0000000a0a067981 */ /* 0x001ea2000c1e1900 */
[----:B----4-:R-:W-:-:S05]  /*1140*/  IMAD.WIDE.U32 R12, R14, 0x4, R8 ;  /* 0x000000040e0c7825 */ /* 0x010fca00078e0008 */
        /* <DEDUP_REMOVED lines=16> */
[-C--:B------:R-:W-:Y:S01]  /*1250*/  IADD3 R18, PT, PT, R16, R5.reuse, RZ ;  /* 0x0000000510127210 */ /* 0x080fe20007ffe0ff */
[----:B------:R-:W-:Y:S02]  /*1260*/  FFMA R6, R21, R6, -R23 ;  /* 0x0000000615067223 */ /* 0x000fe40000000817 */
[----:B------:R-:W-:Y:S02]  /*1270*/  FMUL R23, R20, UR9 ;  /* 0x0000000914177c20 */ /* 0x000fe40008400000 */
[----:B------:R-:W-:Y:S01]  /*1280*/  FMUL R25, R6, UR9 ;  /* 0x0000000906197c20 */ /* 0x000fe20008400000 */
[C---:B0-----:R-:W-:Y:S02]  /*1290*/  IMAD.WIDE.U32 R16, R18.reuse, 0x4, R8 ;  /* 0x0000000412107825 */ /* 0x041fe400078e0008 */
[----:B------:R-:W-:Y:S04]  /*12a0*/  REDG.E.ADD.F32.FTZ.RN.STRONG.GPU desc[UR10][R10.64+0x4], R23 ;  /* 0x000004170a0079a6 */ /* 0x000fe8000c12f30a */
[----:B------:R0:W-:Y:S04]  /*12b0*/  REDG.E.ADD.F32.FTZ.RN.STRONG.GPU desc[UR10][R14.64], R25 ;  /* 0x000000190e0079a6 */ /* 0x0001e8000c12f30a */
[----:B------:R-:W2:Y:S04]  /*12c0*/  LDG.E R6, desc[UR10][R10.64+0x8] ;  /* 0x0000080a0a067981 */ /* 0x000ea8000c1e1900 */
[----:B-1----:R-:W3:Y:S01]  /*12d0*/  LDG.E R12, desc[UR10][R16.64] ;  /* 0x0000000a100c7981 */ /* 0x002ee2000c1e1900 */
[----:B------:R-:W-:-:S05]  /*12e0*/  IADD3 R27, PT, PT, R18, R5, RZ ;  /* 0x00000005121b7210 */ /* 0x000fca0007ffe0ff */
[----:B------:R-:W-:-:S04]  /*12f0*/  IMAD.WIDE.U32 R8, R27, 0x4, R8 ;  /* 0x000000041b087825 */ /* 0x000fc800078e0008 */
[----:B--2---:R-:W-:Y:S01]  /*1300*/  FMUL R20, R6, UR8 ;  /* 0x0000000806147c20 */ /* 0x004fe20008400000 */
[----:B---3--:R-:W-:-:S03]  /*1310*/  FMUL R13, R12, UR8 ;  /* 0x000000080c0d7c20 */ /* 0x008fc60008400000 */
[C---:B------:R-:W-:Y:S01]  /*1320*/  FFMA R20, R21.reuse, R12, -R20 ;  /* 0x0000000c15147223 */ /* 0x040fe20000000814 */
[----:B------:R-:W-:-:S03]  /*1330*/  FFMA R6, R21, R6, -R13 ;  /* 0x0000000615067223 */ /* 0x000fc6000000080d */
[----:B------:R-:W-:Y:S01]  /*1340*/  FMUL R13, R20, UR9 ;  /* 0x00000009140d7c20 */ /* 0x000fe20008400000 */
[----:B------:R-:W-:-:S04]  /*1350*/  FMUL R19, R6, UR9 ;  /* 0x0000000906137c20 */ /* 0x000fc80008400000 */
[----:B------:R2:W-:Y:S04]  /*1360*/  REDG.E.ADD.F32.FTZ.RN.STRONG.GPU desc[UR10][R10.64+0x8], R13 ;  /* 0x0000080d0a0079a6 */ /* 0x0005e8000c12f30a */
[----:B------:R2:W-:Y:S04]  /*1370*/  REDG.E.ADD.F32.FTZ.RN.STRONG.GPU desc[UR10][R16.64], R19 ;  /* 0x00000013100079a6 */ /* 0x0005e8000c12f30a */
[----:B------:R-:W0:Y:S04]  /*1380*/  LDG.E R6, desc[UR10][R10.64+0xc] ;  /* 0x00000c0a0a067981 */ /* 0x000e28000c1e1900 */
[----:B------:R-:W3:Y:S01]  /*1390*/  LDG.E R12, desc[UR10][R8.64] ;  /* 0x0000000a080c7981 */ /* 0x000ee2000c1e1900 */
[----:B0-----:R-:W-:Y:S01]  /*13a0*/  FMUL R14, R6, UR8 ;  /* 0x00000008060e7c20 */ /* 0x001fe20008400000 */
[----:B---3--:R-:W-:-:S03]  /*13b0*/  FMUL R15, R12, UR8 ;  /* 0x000000080c0f7c20 */ /* 0x008fc60008400000 */
[C---:B------:R-:W-:Y:S01]  /*13c0*/  FFMA R14, R21.reuse, R12, -R14 ;  /* 0x0000000c150e7223 */ /* 0x040fe2000000080e */
[----:B------:R-:W-:-:S03]  /*13d0*/  FFMA R6, R21, R6, -R15 ;  /* 0x0000000615067223 */ /* 0x000fc6000000080f */
[----:B------:R-:W-:Y:S01]  /*13e0*/  FMUL R15, R14, UR9 ;  /* 0x000000090e0f7c20 */ /* 0x000fe20008400000 */
[----:B------:R-:W-:-:S04]  /*13f0*/  FMUL R23, R6, UR9 ;  /* 0x0000000906177c20 */ /* 0x000fc80008400000 */
[----:B------:R2:W-:Y:S04]  /*1400*/  REDG.E.ADD.F32.FTZ.RN.STRONG.GPU desc[UR10][R10.64+0xc], R15 ;  /* 0x00000c0f0a0079a6 */ /* 0x0005e8000c12f30a */
[----:B------:R2:W-:Y:S01]  /*1410*/  REDG.E.ADD.F32.FTZ.RN.STRONG.GPU desc[UR10][R8.64], R23 ;  /* 0x00000017080079a6 */ /* 0x0005e2000c12f30a */
[----:B------:R-:W-:-:S07]  /*1420*/  IADD3 R7, PT, PT, R7, 0x4, RZ ;  /* 0x0000000407077810 */ /* 0x000fce0007ffe0ff */
.L_x_8:
[----:B------:R-:W-:Y:S05]  /*1430*/  BRA.U !UP1, `(.L_x_1) ;  /* 0x0000000109d47547 */ /* 0x000fea000b800000 */
[----:B------:R-:W-:Y:S02]  /*1440*/  UISETP.NE.AND UP0, UPT, UR5, 0x1, UPT ;  /* 0x000000010500788c */ /* 0x000fe4000bf05270 */
[----:B------:R-:W-:-:S07]  /*1450*/  UISETP.NE.AND UP1, UPT, UR7, URZ, UPT ;  /* 0x000000ff0700728c */ /* 0x000fce000bf25270 */
[----:B------:R-:W-:Y:S05]  /*1460*/  BRA.U !UP0, `(.L_x_9) ;  /* 0x00000001087c7547 */ /* 0x000fea000b800000 */
[----:B--2---:R-:W2:Y:S01]  /*1470*/  LDC.64 R8, c[0x0][0x380] ;  /* 0x0000e000ff087b82 */ /* 0x004ea20000000a00 */
[----:B------:R-:W-:Y:S01]  /*1480*/  IADD3 R13, PT, PT, R2, R7, RZ ;  /* 0x00000007020d7210 */ /* 0x000fe20007ffe0ff */
[----:B-1----:R-:W-:Y:S01]  /*1490*/  IMAD R17, R7, R5, R4 ;  /* 0x0000000507117224 */ /* 0x002fe200078e0204 */
[----:B------:R-:W1:Y:S01]  /*14a0*/  LDCU UR8, c[0x0][0x39c] ;  /* 0x00007380ff0877ac */ /* 0x000e620008000800 */
[----:B------:R-:W3:Y:S04]  /*14b0*/  LDCU UR9, c[0x0][0x3a0] ;  /* 0x00007400ff0977ac */ /* 0x000ee80008000800 */
[----:B------:R-:W4:Y:S01]  /*14c0*/  LDC.64 R10, c[0x0][0x388] ;  /* 0x0000e200ff0a7b82 */ /* 0x000f220000000a00 */
[----:B--2---:R-:W-:-:S05]  /*14d0*/  IMAD.WIDE R8, R13, 0x4, R8 ;  /* 0x000000040d087825 */ /* 0x004fca00078e0208 */
[----:B0-----:R-:W1:Y:S01]  /*14e0*/  LDG.E R6, desc[UR10][R8.64] ;  /* 0x0000000a08067981 */ /* 0x001e62000c1e1900 */
[----:B----4-:R-:W-:-:S05]  /*14f0*/  IMAD.WIDE.U32 R12, R17, 0x4, R10 ;  /* 0x00000004110c7825 */ /* 0x010fca00078e000a */
[----:B------:R-:W2:Y:S01]  /*1500*/  LDG.E R14, desc[UR10][R12.64] ;  /* 0x0000000a0c0e7981 */ /* 0x000ea2000c1e1900 */
[----:B------:R-:W-:-:S05]  /*1510*/  IADD3 R19, PT, PT, R17, R5, RZ ;  /* 0x0000000511137210 */ /* 0x000fca0007ffe0ff */
[----:B------:R-:W-:-:S04]  /*1520*/  IMAD.WIDE.U32 R10, R19, 0x4, R10 ;  /* 0x00000004130a7825 */ /* 0x000fc800078e000a */
[----:B-1----:R-:W-:Y:S01]  /*1530*/  FMUL R16, R6, UR8 ;  /* 0x0000000806107c20 */ /* 0x002fe20008400000 */
[----:B--2---:R-:W-:-:S03]  /*1540*/  FMUL R15, R14, UR8 ;  /* 0x000000080e0f7c20 */ /* 0x004fc60008400000 */
[C---:B------:R-:W-:Y:S01]  /*1550*/  FFMA R16, R21.reuse, R14, -R16 ;  /* 0x0000000e15107223 */ /* 0x040fe20000000810 */
[----:B------:R-:W-:-:S03]  /*1560*/  FFMA R6, R21, R6, -R15 ;  /* 0x0000000615067223 */ /* 0x000fc6000000080f */
[----:B---3--:R-:W-:Y:S01]  /*1570*/  FMUL R15, R16, UR9 ;  /* 0x00000009100f7c20 */ /* 0x008fe20008400000 */
[----:B------:R-:W-:-:S04]  /*1580*/  FMUL R17, R6, UR9 ;  /* 0x0000000906117c20 */ /* 0x000fc80008400000 */
[----:B------:R3:W-:Y:S04]  /*1590*/  REDG.E.ADD.F32.FTZ.RN.STRONG.GPU desc[UR10][R8.64], R15 ;  /* 0x0000000f080079a6 */ /* 0x0007e8000c12f30a */
[----:B------:R3:W-:Y:S04]  /*15a0*/  REDG.E.ADD.F32.FTZ.RN.STRONG.GPU desc[UR10][R12.64], R17 ;  /* 0x000000110c0079a6 */ /* 0x0007e8000c12f30a */
[----:B------:R-:W2:Y:S04]  /*15b0*/  LDG.E R6, desc[UR10][R8.64+0x4] ;  /* 0x0000040a08067981 */ /* 0x000ea8000c1e1900 */
[----:B------:R-:W4:Y:S01]  /*15c0*/  LDG.E R14, desc[UR10][R10.64] ;  /* 0x0000000a0a0e7981 */ /* 0x000f22000c1e1900 */
[----:B--2---:R-:W-:Y:S01]  /*15d0*/  FMUL R16, R6, UR8 ;  /* 0x0000000806107c20 */ /* 0x004fe20008400000 */
[----:B----4-:R-:W-:-:S03]  /*15e0*/  FMUL R19, R14, UR8 ;  /* 0x000000080e137c20 */ /* 0x010fc60008400000 */
[C---:B------:R-:W-:Y:S01]  /*15f0*/  FFMA R16, R21.reuse, R14, -R16 ;  /* 0x0000000e15107223 */ /* 0x040fe20000000810 */
[----:B------:R-:W-:-:S03]  /*1600*/  FFMA R6, R21, R6, -R19 ;  /* 0x0000000615067223 */ /* 0x000fc60000000813 */
[----:B------:R-:W-:Y:S01]  /*1610*/  FMUL R19, R16, UR9 ;  /* 0x0000000910137c20 */ /* 0x000fe20008400000 */
[----:B------:R-:W-:-:S04]  /*1620*/  FMUL R23, R6, UR9 ;  /* 0x0000000906177c20 */ /* 0x000fc80008400000 */
[----:B------:R3:W-:Y:S04]  /*1630*/  REDG.E.ADD.F32.FTZ.RN.STRONG.GPU desc[UR10][R8.64+0x4], R19 ;  /* 0x00000413080079a6 */ /* 0x0007e8000c12f30a */
[----:B------:R3:W-:Y:S01]  /*1640*/  REDG.E.ADD.F32.FTZ.RN.STRONG.GPU desc[UR10][R10.64], R23 ;  /* 0x000000170a0079a6 */ /* 0x0007e2000c12f30a */
[----:B------:R-:W-:-:S07]  /*1650*/  IADD3 R7, PT, PT, R7, 0x2, RZ ;  /* 0x0000000207077810 */ /* 0x000fce0007ffe0ff */
.L_x_9:
[----:B------:R-:W-:Y:S05]  /*1660*/  BRA.U !UP1, `(.L_x_1) ;  /* 0x0000000109487547 */ /* 0x000fea000b800000 */
[----:B--23--:R-:W2:Y:S01]  /*1670*/  LDC.64 R8, c[0x0][0x380] ;  /* 0x0000e000ff087b82 */ /* 0x00cea20000000a00 */
[----:B------:R-:W-:Y:S01]  /*1680*/  IADD3 R13, PT, PT, R2, R7, RZ ;  /* 0x00000007020d7210 */ /* 0x000fe20007ffe0ff */
[----:B-1----:R-:W-:Y:S01]  /*1690*/  IMAD R15, R7, R5, R4 ;  /* 0x00000005070f7224 */ /* 0x002fe200078e0204 */
[----:B------:R-:W1:Y:S01]  /*16a0*/  LDCU UR8, c[0x0][0x39c] ;  /* 0x00007380ff0877ac */ /* 0x000e620008000800 */
[----:B------:R-:W3:Y:S04]  /*16b0*/  LDCU UR9, c[0x0][0x3a0] ;  /* 0x00007400ff0977ac */ /* 0x000ee80008000800 */
[----:B------:R-:W4:Y:S01]  /*16c0*/  LDC.64 R10, c[0x0][0x388] ;  /* 0x0000e200ff0a7b82 */ /* 0x000f220000000a00 */
[----:B--2---:R-:W-:-:S04]  /*16d0*/  IMAD.WIDE R6, R13, 0x4, R8 ;  /* 0x000000040d067825 */ /* 0x004fc800078e0208 */
[----:B----4-:R-:W-:Y:S02]  /*16e0*/  IMAD.WIDE.U32 R8, R15, 0x4, R10 ;  /* 0x000000040f087825 */ /* 0x010fe400078e000a */
[----:B0-----:R-:W1:Y:S04]  /*16f0*/  LDG.E R10, desc[UR10][R6.64] ;  /* 0x0000000a060a7981 */ /* 0x001e68000c1e1900 */
[----:B------:R-:W2:Y:S01]  /*1700*/  LDG.E R12, desc[UR10][R8.64] ;  /* 0x0000000a080c7981 */ /* 0x000ea2000c1e1900 */
[----:B-1----:R-:W-:Y:S01]  /*1710*/  FMUL R14, R10, UR8 ;  /* 0x000000080a0e7c20 */ /* 0x002fe20008400000 */
[----:B--2---:R-:W-:-:S03]  /*1720*/  FMUL R11, R12, UR8 ;  /* 0x000000080c0b7c20 */ /* 0x004fc60008400000 */
[C---:B------:R-:W-:Y:S01]  /*1730*/  FFMA R14, R21.reuse, R12, -R14 ;  /* 0x0000000c150e7223 */ /* 0x040fe2000000080e */
[----:B------:R-:W-:-:S03]  /*1740*/  FFMA R10, R21, R10, -R11 ;  /* 0x0000000a150a7223 */ /* 0x000fc6000000080b */
[----:B---3--:R-:W-:Y:S01]  /*1750*/  FMUL R11, R14, UR9 ;  /* 0x000000090e0b7c20 */ /* 0x008fe20008400000 */
[----:B------:R-:W-:-:S04]  /*1760*/  FMUL R13, R10, UR9 ;  /* 0x000000090a0d7c20 */ /* 0x000fc80008400000 */
[----:B------:R4:W-:Y:S04]  /*1770*/  REDG.E.ADD.F32.FTZ.RN.STRONG.GPU desc[UR10][R6.64], R11 ;  /* 0x0000000b060079a6 */ /* 0x0009e8000c12f30a */
[----:B------:R4:W-:Y:S02]  /*1780*/  REDG.E.ADD.F32.FTZ.RN.STRONG.GPU desc[UR10][R8.64], R13 ;  /* 0x0000000d080079a6 */ /* 0x0009e4000c12f30a */
.L_x_1:
[----:B0-----:R-:W-:Y:S05]  /*1790*/  BSYNC.RECONVERGENT B0 ;  /* 0x0000000000007941 */ /* 0x001fea0003800200 */
.L_x_0:
[----:B------:R-:W-:-:S04]  /*17a0*/  IADD3 R4, PT, PT, R4, 0x1, RZ ;  /* 0x0000000104047810 */ /* 0x000fc80007ffe0ff */
[----:B------:R-:W-:-:S13]  /*17b0*/  ISETP.NE.AND P0, PT, R4, R5, PT ;  /* 0x000000050400720c */ /* 0x000fda0003f05270 */
[----:B------:R-:W-:Y:S05]  /*17c0*/  @P0 BRA `(.L_x_10) ;  /* 0xffffffe800600947 */ /* 0x000fea000383ffff */
[----:B------:R-:W-:Y:S05]  /*17d0*/  EXIT ;  /* 0x000000000000794d */ /* 0x000fea0003800000 */
.L_x_11:
[----:B------:R-:W-:-:S00]  /*17e0*/  BRA `(.L_x_11) ;  /* 0xfffffffc00fc7947 */ /* 0x000fc0000383ffff */
[----:B------:R-:W-:-:S00]  /*17f0*/  NOP ;  /* 0x0000000000007918 */ /* 0x000fc00000000000 */
        /* <DEDUP_REMOVED lines=8> */
.L_x_12:


//--------------------- .nv.shared.reserved.0     --------------------------
	.section	.nv.shared.reserved.0,"aw",@nobits
	.weak		__nv_reservedSMEM_offset_0_alias
	.size		__nv_reservedSMEM_offset_0_alias, 0, 64
	.other		__nv_reservedSMEM_offset_0_alias,@"STO_CUDA_RESERVED_SHARED STV_DEFAULT"
__nv_reservedSMEM_offset_0_alias:
	.zero		0
	.zero		64


//--------------------- .nv.constant0._Z14update_factorsPfS_iiiff --------------------------
	.section	.nv.constant0._Z14update_factorsPfS_iiiff,"a",@progbits
	.sectionflags	@""
	.align	4
.nv.constant0._Z14update_factorsPfS_iiiff:
	.zero		932


//--------------------- SYMBOLS --------------------------

	.type		.nv.reservedSmem.offset0,@object
	.size		.nv.reservedSmem.offset0,0x4
